	.target	sm_90a

	.elftype	@"ET_EXEC"


//--------------------- .note.nv.tkinfo           --------------------------
	.section	.note.nv.tkinfo,"",@"SHT_NOTE"
	.sectionflags	@"SHF_NOTE_NV_TKINFO"
	.tkinfo
        /*0018*/ 	.word	0x00000002
        /*0030*/ 	.string	""
        /*0030*/ 	.string	"ptxas"
        /*0030*/ 	.string	"Cuda compilation tools, release 13.0, V13.0.88"
        /*0030*/ 	.string	"Build cuda_13.0.r13.0/compiler.36424714_0"
        /*0030*/ 	.string	"-arch sm_90a -m 64 "



//--------------------- .note.nv.cuinfo           --------------------------
	.section	.note.nv.cuinfo,"",@"SHT_NOTE"
	.sectionflags	@"SHF_NOTE_NV_CUINFO"
        /*0018*/ 	.short	0x0002
        /*001a*/ 	.short	0x005a
        /*001c*/ 	.short	0x0082
	.zero		2


//--------------------- .nv.info                  --------------------------
	.section	.nv.info,"",@"SHT_CUDA_INFO"
	.align	4


	//----- nvinfo : EIATTR_REGCOUNT
	.align		4
        /*0000*/ 	.byte	0x04, 0x2f
        /*0002*/ 	.short	(.L_15 - .L_14)
	.align		4
.L_14:
        /*0004*/ 	.word	index@(_ZN7cutlass13device_kernelINS_4gemm6kernel13GemmUniversalIN4cute5tupleIJiiiiEEENS1_10collective13CollectiveMmaINS1_34MainloopSm90TmaGmmaWarpSpecializedILi5ENS5_IJNS4_1CILi2EEENSA_ILi1EEESC_EEENS1_35KernelTmaWarpSpecializedCooperativeEEENS5_IJNSA_ILi256EEENSA_ILi64EEENSA_ILi32EEEEEENS_6half_tENS5_IJlSC_lEEESK_SL_NS4_8TiledMMAINS4_8MMA_AtomIJNS4_4SM904GMMA25MMA_64x64x16_F32F16F16_SSILNSP_5MajorE0ELSR_0ELNSP_7ScaleInE1ELSS_1EEEEEENS4_6LayoutISD_NS5_IJSC_NSA_ILi0EEESW_EEEEENS5_IJNS4_10UnderscoreESZ_SZ_EEEEENS4_13SM90_TMA_LOADENS4_14ComposedLayoutINS4_7SwizzleILi2ELi4ELi3EEENS4_18smem_ptr_flag_bitsILi16EEENSV_INS5_IJNSA_ILi8EEESI_EEENS5_IJSI_SC_EEEEEEEvNS4_8identityENS4_23SM90_TMA_LOAD_MULTICASTES1C_vS1D_EENS_8epilogue10collective6detail29Sm90TmaWarpSpecializedAdapterINS1H_15DefaultEpilogueISK_SL_SL_NS1G_6thread17LinearCombinationISK_Li1EffLNS1L_9ScaleType4KindE0ELNS_15FloatRoundStyleE2ESK_EENS1_15EpilogueDefaultEEEEEvvEEEEvNT_6ParamsE)
        /*0008*/ 	.word	0x000000a8


	//----- nvinfo : EIATTR_FRAME_SIZE
	.align		4
.L_15:
        /*000c*/ 	.byte	0x04, 0x11
        /*000e*/ 	.short	(.L_17 - .L_16)
	.align		4
.L_16:
        /*0010*/ 	.word	index@(_ZN7cutlass13device_kernelINS_4gemm6kernel13GemmUniversalIN4cute5tupleIJiiiiEEENS1_10collective13CollectiveMmaINS1_34MainloopSm90TmaGmmaWarpSpecializedILi5ENS5_IJNS4_1CILi2EEENSA_ILi1EEESC_EEENS1_35KernelTmaWarpSpecializedCooperativeEEENS5_IJNSA_ILi256EEENSA_ILi64EEENSA_ILi32EEEEEENS_6half_tENS5_IJlSC_lEEESK_SL_NS4_8TiledMMAINS4_8MMA_AtomIJNS4_4SM904GMMA25MMA_64x64x16_F32F16F16_SSILNSP_5MajorE0ELSR_0ELNSP_7ScaleInE1ELSS_1EEEEEENS4_6LayoutISD_NS5_IJSC_NSA_ILi0EEESW_EEEEENS5_IJNS4_10UnderscoreESZ_SZ_EEEEENS4_13SM90_TMA_LOADENS4_14ComposedLayoutINS4_7SwizzleILi2ELi4ELi3EEENS4_18smem_ptr_flag_bitsILi16EEENSV_INS5_IJNSA_ILi8EEESI_EEENS5_IJSI_SC_EEEEEEEvNS4_8identityENS4_23SM90_TMA_LOAD_MULTICASTES1C_vS1D_EENS_8epilogue10collective6detail29Sm90TmaWarpSpecializedAdapterINS1H_15DefaultEpilogueISK_SL_SL_NS1G_6thread17LinearCombinationISK_Li1EffLNS1L_9ScaleType4KindE0ELNS_15FloatRoundStyleE2ESK_EENS1_15EpilogueDefaultEEEEEvvEEEEvNT_6ParamsE)
        /*0014*/ 	.word	0x00000000


	//----- nvinfo : EIATTR_MIN_STACK_SIZE
	.align		4
.L_17:
        /*0018*/ 	.byte	0x04, 0x12
        /*001a*/ 	.short	(.L_19 - .L_18)
	.align		4
.L_18:
        /*001c*/ 	.word	index@(_ZN7cutlass13device_kernelINS_4gemm6kernel13GemmUniversalIN4cute5tupleIJiiiiEEENS1_10collective13CollectiveMmaINS1_34MainloopSm90TmaGmmaWarpSpecializedILi5ENS5_IJNS4_1CILi2EEENSA_ILi1EEESC_EEENS1_35KernelTmaWarpSpecializedCooperativeEEENS5_IJNSA_ILi256EEENSA_ILi64EEENSA_ILi32EEEEEENS_6half_tENS5_IJlSC_lEEESK_SL_NS4_8TiledMMAINS4_8MMA_AtomIJNS4_4SM904GMMA25MMA_64x64x16_F32F16F16_SSILNSP_5MajorE0ELSR_0ELNSP_7ScaleInE1ELSS_1EEEEEENS4_6LayoutISD_NS5_IJSC_NSA_ILi0EEESW_EEEEENS5_IJNS4_10UnderscoreESZ_SZ_EEEEENS4_13SM90_TMA_LOADENS4_14ComposedLayoutINS4_7SwizzleILi2ELi4ELi3EEENS4_18smem_ptr_flag_bitsILi16EEENSV_INS5_IJNSA_ILi8EEESI_EEENS5_IJSI_SC_EEEEEEEvNS4_8identityENS4_23SM90_TMA_LOAD_MULTICASTES1C_vS1D_EENS_8epilogue10collective6detail29Sm90TmaWarpSpecializedAdapterINS1H_15DefaultEpilogueISK_SL_SL_NS1G_6thread17LinearCombinationISK_Li1EffLNS1L_9ScaleType4KindE0ELNS_15FloatRoundStyleE2ESK_EENS1_15EpilogueDefaultEEEEEvvEEEEvNT_6ParamsE)
        /*0020*/ 	.word	0x00000000
.L_19:


//--------------------- .nv.compat                --------------------------
	.section	.nv.compat,"",@"SHT_CUDA_COMPAT_INFO"
	.align	4
        /*0000*/ 	.byte	0x02, 0x09, 0x01, 0x00, 0x02, 0x02, 0x04, 0x00, 0x02, 0x05, 0x05, 0x00, 0x03, 0x07, 0x01, 0x01
        /*0010*/ 	.byte	0x02, 0x03, 0x01, 0x00, 0x02, 0x06, 0x01, 0x00, 0x04, 0x0b, 0x08, 0x00, 0x00, 0x00, 0x00, 0x00
        /*0020*/ 	.byte	0x00, 0x00, 0x00, 0x00


//--------------------- .nv.info._ZN7cutlass13device_kernelINS_4gemm6kernel13GemmUniversalIN4cute5tupleIJiiiiEEENS1_10collective13CollectiveMmaINS1_34MainloopSm90TmaGmmaWarpSpecializedILi5ENS5_IJNS4_1CILi2EEENSA_ILi1EEESC_EEENS1_35KernelTmaWarpSpecializedCooperativeEEENS5_IJNSA_ILi256EEENSA_ILi64EEENSA_ILi32EEEEEENS_6half_tENS5_IJlSC_lEEESK_SL_NS4_8TiledMMAINS4_8MMA_AtomIJNS4_4SM904GMMA25MMA_64x64x16_F32F16F16_SSILNSP_5MajorE0ELSR_0ELNSP_7ScaleInE1ELSS_1EEEEEENS4_6LayoutISD_NS5_IJSC_NSA_ILi0EEESW_EEEEENS5_IJNS4_10UnderscoreESZ_SZ_EEEEENS4_13SM90_TMA_LOADENS4_14ComposedLayoutINS4_7SwizzleILi2ELi4ELi3EEENS4_18smem_ptr_flag_bitsILi16EEENSV_INS5_IJNSA_ILi8EEESI_EEENS5_IJSI_SC_EEEEEEEvNS4_8identityENS4_23SM90_TMA_LOAD_MULTICASTES1C_vS1D_EENS_8epilogue10collective6detail29Sm90TmaWarpSpecializedAdapterINS1H_15DefaultEpilogueISK_SL_SL_NS1G_6thread17LinearCombinationISK_Li1EffLNS1L_9ScaleType4KindE0ELNS_15FloatRoundStyleE2ESK_EENS1_15EpilogueDefaultEEEEEvvEEEEvNT_6ParamsE --------------------------
	.section	.nv.info._ZN7cutlass13device_kernelINS_4gemm6kernel13GemmUniversalIN4cute5tupleIJiiiiEEENS1_10collective13CollectiveMmaINS1_34MainloopSm90TmaGmmaWarpSpecializedILi5ENS5_IJNS4_1CILi2EEENSA_ILi1EEESC_EEENS1_35KernelTmaWarpSpecializedCooperativeEEENS5_IJNSA_ILi256EEENSA_ILi64EEENSA_ILi32EEEEEENS_6half_tENS5_IJlSC_lEEESK_SL_NS4_8TiledMMAINS4_8MMA_AtomIJNS4_4SM904GMMA25MMA_64x64x16_F32F16F16_SSILNSP_5MajorE0ELSR_0ELNSP_7ScaleInE1ELSS_1EEEEEENS4_6LayoutISD_NS5_IJSC_NSA_ILi0EEESW_EEEEENS5_IJNS4_10UnderscoreESZ_SZ_EEEEENS4_13SM90_TMA_LOADENS4_14ComposedLayoutINS4_7SwizzleILi2ELi4ELi3EEENS4_18smem_ptr_flag_bitsILi16EEENSV_INS5_IJNSA_ILi8EEESI_EEENS5_IJSI_SC_EEEEEEEvNS4_8identityENS4_23SM90_TMA_LOAD_MULTICASTES1C_vS1D_EENS_8epilogue10collective6detail29Sm90TmaWarpSpecializedAdapterINS1H_15DefaultEpilogueISK_SL_SL_NS1G_6thread17LinearCombinationISK_Li1EffLNS1L_9ScaleType4KindE0ELNS_15FloatRoundStyleE2ESK_EENS1_15EpilogueDefaultEEEEEvvEEEEvNT_6ParamsE,"",@"SHT_CUDA_INFO"
	.sectionflags	@""
	.align	4


	//----- nvinfo : EIATTR_CUDA_API_VERSION
	.align		4
        /*0000*/ 	.byte	0x04, 0x37
        /*0002*/ 	.short	(.L_21 - .L_20)
.L_20:
        /*0004*/ 	.word	0x00000082


	//----- nvinfo : EIATTR_KPARAM_INFO
	.align		4
.L_21:
        /*0008*/ 	.byte	0x04, 0x17
        /*000a*/ 	.short	(.L_23 - .L_22)
.L_22:
        /*000c*/ 	.word	0x00000000
        /*0010*/ 	.short	0x0000
        /*0012*/ 	.short	0x0070
        /*0014*/ 	.byte	0x00, 0xf0, 0x01, 0x10


	//----- nvinfo : EIATTR_SPARSE_MMA_MASK
	.align		4
.L_23:
        /*0018*/ 	.byte	0x03, 0x50
        /*001a*/ 	.short	0x0000


	//----- nvinfo : EIATTR_MAXREG_COUNT
	.align		4
        /*001c*/ 	.byte	0x03, 0x1b
        /*001e*/ 	.short	0x00a8


	//----- nvinfo : EIATTR_NUM_BARRIERS
	.align		4
        /*0020*/ 	.byte	0x02, 0x4c
        /*0022*/ 	.byte	0x01
	.zero		1


	//----- nvinfo : EIATTR_EXTERNS
	.align		4
        /*0024*/ 	.byte	0x04, 0x0f
        /*0026*/ 	.short	(.L_25 - .L_24)


	//   ....[0]....
	.align		4
.L_24:
        /*0028*/ 	.word	index@(__assertfail)


	//----- nvinfo : EIATTR_MERCURY_ISA_VERSION
	.align		4
.L_25:
        /*002c*/ 	.byte	0x03, 0x5f
        /*002e*/ 	.short	0x0101


	//----- nvinfo : EIATTR_INT_WARP_WIDE_INSTR_OFFSETS
	.align		4
        /*0030*/ 	.byte	0x04, 0x31
        /*0032*/ 	.short	(.L_27 - .L_26)


	//   ....[0]....
.L_26:
        /*0034*/ 	.word	0x000004b0


	//   ....[1]....
        /*0038*/ 	.word	0x000004e0


	//   ....[2]....
        /*003c*/ 	.word	0x000006a0


	//   ....[3]....
        /*0040*/ 	.word	0x00001f00


	//----- nvinfo : EIATTR_COOP_GROUP_MASK_REGIDS
	.align		4
.L_27:
        /*0044*/ 	.byte	0x04, 0x29
        /*0046*/ 	.short	(.L_29 - .L_28)


	//   ....[0]....
.L_28:
        /*0048*/ 	.word	0xffffffff


	//   ....[1]....
        /*004c*/ 	.word	0xffffffff


	//   ....[2]....
        /*0050*/ 	.word	0xffffffff


	//   ....[3]....
        /*0054*/ 	.word	0xffffffff


	//   ....[4]....
        /*0058*/ 	.word	0xffffffff


	//   ....[5]....
        /*005c*/ 	.word	0xffffffff


	//----- nvinfo : EIATTR_COOP_GROUP_INSTR_OFFSETS
	.align		4
.L_29:
        /*0060*/ 	.byte	0x04, 0x28
        /*0062*/ 	.short	(.L_31 - .L_30)


	//   ....[0]....
.L_30:
        /*0064*/ 	.word	0x00000060


	//   ....[1]....
        /*0068*/ 	.word	0x00000070


	//   ....[2]....
        /*006c*/ 	.word	0x00000130


	//   ....[3]....
        /*0070*/ 	.word	0x000002f0


	//   ....[4]....
        /*0074*/ 	.word	0x00000820


	//   ....[5]....
        /*0078*/ 	.word	0x000014c0


	//----- nvinfo : EIATTR_REG_RECONFIG
	.align		4
.L_31:
        /*007c*/ 	.byte	0x01, 0x54
	.zero		2


	//----- nvinfo : EIATTR_SYSCALL_OFFSETS
	.align		4
        /*0080*/ 	.byte	0x04, 0x46
        /*0082*/ 	.short	(.L_33 - .L_32)


	//   ....[0]....
.L_32:
        /*0084*/ 	.word	0x000016b0


	//----- nvinfo : EIATTR_MBARRIER_INSTR_OFFSETS
	.align		4
.L_33:
        /*0088*/ 	.byte	0x04, 0x39
        /*008a*/ 	.short	(.L_35 - .L_34)


	//   ....[0]....
.L_34:
        /*008c*/ 	.word	0x00000230
        /*0090*/ 	.word	0x000000ff
        /*0094*/ 	.word	0x00000000
        /*0098*/ 	.short	0x0100
        /*009a*/ 	.byte	0x08
	.zero		1


	//   ....[1]....
        /*009c*/ 	.word	0x00000240
        /*00a0*/ 	.word	0x000000ff
        /*00a4*/ 	.word	0x00000028
        /*00a8*/ 	.short	0x0100
        /*00aa*/ 	.byte	0x08
	.zero		1


	//   ....[2]....
        /*00ac*/ 	.word	0x00000250
        /*00b0*/ 	.word	0x000000ff
        /*00b4*/ 	.word	0x00000008
        /*00b8*/ 	.short	0x0100
        /*00ba*/ 	.byte	0x08
	.zero		1


	//   ....[3]....
        /*00bc*/ 	.word	0x00000260
        /*00c0*/ 	.word	0x000000ff
        /*00c4*/ 	.word	0x00000030
        /*00c8*/ 	.short	0x0100
        /*00ca*/ 	.byte	0x08
	.zero		1


	//   ....[4]....
        /*00cc*/ 	.word	0x00000270
        /*00d0*/ 	.word	0x000000ff
        /*00d4*/ 	.word	0x00000010
        /*00d8*/ 	.short	0x0100
        /*00da*/ 	.byte	0x08
	.zero		1


	//   ....[5]....
        /*00dc*/ 	.word	0x00000280
        /*00e0*/ 	.word	0x000000ff
        /*00e4*/ 	.word	0x00000038
        /*00e8*/ 	.short	0x0100
        /*00ea*/ 	.byte	0x08
	.zero		1


	//   ....[6]....
        /*00ec*/ 	.word	0x00000290
        /*00f0*/ 	.word	0x000000ff
        /*00f4*/ 	.word	0x00000018
        /*00f8*/ 	.short	0x0100
        /*00fa*/ 	.byte	0x08
	.zero		1


	//   ....[7]....
        /*00fc*/ 	.word	0x000002a0
        /*0100*/ 	.word	0x000000ff
        /*0104*/ 	.word	0x00000040
        /*0108*/ 	.short	0x0100
        /*010a*/ 	.byte	0x08
	.zero		1


	//   ....[8]....
        /*010c*/ 	.word	0x000002b0
        /*0110*/ 	.word	0x000000ff
        /*0114*/ 	.word	0x00000020
        /*0118*/ 	.short	0x0100
        /*011a*/ 	.byte	0x08
	.zero		1


	//   ....[9]....
        /*011c*/ 	.word	0x000002c0
        /*0120*/ 	.word	0x000000ff
        /*0124*/ 	.word	0x00000048
        /*0128*/ 	.short	0x0100
        /*012a*/ 	.byte	0x08
	.zero		1


	//   ....[10]....
        /*012c*/ 	.word	0x00000730
        /*0130*/ 	.word	0x000000ff
        /*0134*/ 	.word	0x00000060
        /*0138*/ 	.short	0x0100
        /*013a*/ 	.byte	0x06
	.zero		1


	//   ....[11]....
        /*013c*/ 	.word	0x000007c0
        /*0140*/ 	.word	0x000000ff
        /*0144*/ 	.word	0x00000068
        /*0148*/ 	.short	0x0100
        /*014a*/ 	.byte	0x06
	.zero		1


	//   ....[12]....
        /*014c*/ 	.word	0x00001770
        /*0150*/ 	.word	0x00000003
        /*0154*/ 	.word	0x00000000
        /*0158*/ 	.short	0x010a
        /*015a*/ 	.byte	0x3f
	.zero		1


	//   ....[13]....
        /*015c*/ 	.word	0x000017d0
        /*0160*/ 	.word	0x00000003
        /*0164*/ 	.word	0x00000000
        /*0168*/ 	.short	0x010a
        /*016a*/ 	.byte	0x3f
	.zero		1


	//   ....[14]....
        /*016c*/ 	.word	0x00001b30
        /*0170*/ 	.word	0x00000005
        /*0174*/ 	.word	0x00000000
        /*0178*/ 	.short	0x010a
        /*017a*/ 	.byte	0x3f
	.zero		1


	//   ....[15]....
        /*017c*/ 	.word	0x00001b70
        /*0180*/ 	.word	0x00000005
        /*0184*/ 	.word	0x00000000
        /*0188*/ 	.short	0x010a
        /*018a*/ 	.byte	0x3f
	.zero		1


	//   ....[16]....
        /*018c*/ 	.word	0x00001db0
        /*0190*/ 	.word	0x00000004
        /*0194*/ 	.word	0x00000000
        /*0198*/ 	.short	0x0101
        /*019a*/ 	.byte	0x3f
	.zero		1


	//   ....[17]....
        /*019c*/ 	.word	0x00001fa0
        /*01a0*/ 	.word	0x00000000
        /*01a4*/ 	.word	0x00000000
        /*01a8*/ 	.short	0x0101
        /*01aa*/ 	.byte	0x3f
	.zero		1


	//   ....[18]....
        /*01ac*/ 	.word	0x00007c90
        /*01b0*/ 	.word	0x00000017
        /*01b4*/ 	.word	0x00000028
        /*01b8*/ 	.short	0x010a
        /*01ba*/ 	.byte	0x3f
	.zero		1


	//   ....[19]....
        /*01bc*/ 	.word	0x00008010
        /*01c0*/ 	.word	0x00000006
        /*01c4*/ 	.word	0x00000068
        /*01c8*/ 	.short	0x0101
        /*01ca*/ 	.byte	0x3f
	.zero		1


	//   ....[20]....
        /*01cc*/ 	.word	0x00008760
        /*01d0*/ 	.word	0x00000007
        /*01d4*/ 	.word	0x00000000
        /*01d8*/ 	.short	0x010a
        /*01da*/ 	.byte	0x3f
	.zero		1


	//   ....[21]....
        /*01dc*/ 	.word	0x000087e0
        /*01e0*/ 	.word	0x00000006
        /*01e4*/ 	.word	0x00000000
        /*01e8*/ 	.short	0x010a
        /*01ea*/ 	.byte	0x3f
	.zero		1


	//   ....[22]....
        /*01ec*/ 	.word	0x00008870
        /*01f0*/ 	.word	0x00000007
        /*01f4*/ 	.word	0x00000000
        /*01f8*/ 	.short	0x010a
        /*01fa*/ 	.byte	0x3f
	.zero		1


	//   ....[23]....
        /*01fc*/ 	.word	0x00008900
        /*0200*/ 	.word	0x00000006
        /*0204*/ 	.word	0x00000000
        /*0208*/ 	.short	0x010a
        /*020a*/ 	.byte	0x3f
	.zero		1


	//   ....[24]....
        /*020c*/ 	.word	0x00008990
        /*0210*/ 	.word	0x00000005
        /*0214*/ 	.word	0x00000000
        /*0218*/ 	.short	0x010a
        /*021a*/ 	.byte	0x3f
	.zero		1


	//   ....[25]....
        /*021c*/ 	.word	0x000089f0
        /*0220*/ 	.word	0x00000003
        /*0224*/ 	.word	0x00000000
        /*0228*/ 	.short	0x010a
        /*022a*/ 	.byte	0x3f
	.zero		1


	//   ....[26]....
        /*022c*/ 	.word	0x00008a40
        /*0230*/ 	.word	0x00000005
        /*0234*/ 	.word	0x00000000
        /*0238*/ 	.short	0x010a
        /*023a*/ 	.byte	0x3f
	.zero		1


	//   ....[27]....
        /*023c*/ 	.word	0x00008b10
        /*0240*/ 	.word	0x00000017
        /*0244*/ 	.word	0x00000028
        /*0248*/ 	.short	0x010a
        /*024a*/ 	.byte	0x3f
	.zero		1


	//   ....[28]....
        /*024c*/ 	.word	0x00008be0
        /*0250*/ 	.word	0x00000007
        /*0254*/ 	.word	0x00000000
        /*0258*/ 	.short	0x010a
        /*025a*/ 	.byte	0x3f
	.zero		1


	//   ....[29]....
        /*025c*/ 	.word	0x00008c30
        /*0260*/ 	.word	0x00000006
        /*0264*/ 	.word	0x00000000
        /*0268*/ 	.short	0x010a
        /*026a*/ 	.byte	0x3f
	.zero		1


	//   ....[30]....
        /*026c*/ 	.word	0x00008c80
        /*0270*/ 	.word	0x00000007
        /*0274*/ 	.word	0x00000000
        /*0278*/ 	.short	0x010a
        /*027a*/ 	.byte	0x3f
	.zero		1


	//   ....[31]....
        /*027c*/ 	.word	0x00008cd0
        /*0280*/ 	.word	0x00000006
        /*0284*/ 	.word	0x00000000
        /*0288*/ 	.short	0x010a
        /*028a*/ 	.byte	0x3f
	.zero		1


	//----- nvinfo : EIATTR_NUM_MBARRIERS
	.align		4
.L_35:
        /*028c*/ 	.byte	0x03, 0x38
        /*028e*/ 	.short	0x000c


	//----- nvinfo : EIATTR_EXIT_INSTR_OFFSETS
	.align		4
        /*0290*/ 	.byte	0x04, 0x1c
        /*0292*/ 	.short	(.L_37 - .L_36)


	//   ....[0]....
.L_36:
        /*0294*/ 	.word	0x00000a00


	//   ....[1]....
        /*0298*/ 	.word	0x00001220


	//   ....[2]....
        /*029c*/ 	.word	0x00007410


	//   ....[3]....
        /*02a0*/ 	.word	0x00007970


	//   ....[4]....
        /*02a4*/ 	.word	0x000089e0


	//----- nvinfo : EIATTR_MAX_THREADS
	.align		4
.L_37:
        /*02a8*/ 	.byte	0x04, 0x05
        /*02aa*/ 	.short	(.L_39 - .L_38)
.L_38:
        /*02ac*/ 	.word	0x00000180
        /*02b0*/ 	.word	0x00000001
        /*02b4*/ 	.word	0x00000001


	//----- nvinfo : EIATTR_CRS_STACK_SIZE
	.align		4
.L_39:
        /*02b8*/ 	.byte	0x04, 0x1e
        /*02ba*/ 	.short	(.L_41 - .L_40)
.L_40:
        /*02bc*/ 	.word	0x00000000


	//----- nvinfo : EIATTR_CBANK_PARAM_SIZE
	.align		4
.L_41:
        /*02c0*/ 	.byte	0x03, 0x19
        /*02c2*/ 	.short	0x0470


	//----- nvinfo : EIATTR_PARAM_CBANK
	.align		4
        /*02c4*/ 	.byte	0x04, 0x0a
        /*02c6*/ 	.short	(.L_43 - .L_42)
	.align		4
.L_42:
        /*02c8*/ 	.word	index@(.nv.constant0._ZN7cutlass13device_kernelINS_4gemm6kernel13GemmUniversalIN4cute5tupleIJiiiiEEENS1_10collective13CollectiveMmaINS1_34MainloopSm90TmaGmmaWarpSpecializedILi5ENS5_IJNS4_1CILi2EEENSA_ILi1EEESC_EEENS1_35KernelTmaWarpSpecializedCooperativeEEENS5_IJNSA_ILi256EEENSA_ILi64EEENSA_ILi32EEEEEENS_6half_tENS5_IJlSC_lEEESK_SL_NS4_8TiledMMAINS4_8MMA_AtomIJNS4_4SM904GMMA25MMA_64x64x16_F32F16F16_SSILNSP_5MajorE0ELSR_0ELNSP_7ScaleInE1ELSS_1EEEEEENS4_6LayoutISD_NS5_IJSC_NSA_ILi0EEESW_EEEEENS5_IJNS4_10UnderscoreESZ_SZ_EEEEENS4_13SM90_TMA_LOADENS4_14ComposedLayoutINS4_7SwizzleILi2ELi4ELi3EEENS4_18smem_ptr_flag_bitsILi16EEENSV_INS5_IJNSA_ILi8EEESI_EEENS5_IJSI_SC_EEEEEEEvNS4_8identityENS4_23SM90_TMA_LOAD_MULTICASTES1C_vS1D_EENS_8epilogue10collective6detail29Sm90TmaWarpSpecializedAdapterINS1H_15DefaultEpilogueISK_SL_SL_NS1G_6thread17LinearCombinationISK_Li1EffLNS1L_9ScaleType4KindE0ELNS_15FloatRoundStyleE2ESK_EENS1_15EpilogueDefaultEEEEEvvEEEEvNT_6ParamsE)
        /*02cc*/ 	.short	0x0210
        /*02ce*/ 	.short	0x0470


	//----- nvinfo : EIATTR_SW_WAR
	.align		4
.L_43:
        /*02d0*/ 	.byte	0x04, 0x36
        /*02d2*/ 	.short	(.L_45 - .L_44)
.L_44:
        /*02d4*/ 	.word	0x00000008
.L_45:


//--------------------- .nv.callgraph             --------------------------
	.section	.nv.callgraph,"",@"SHT_CUDA_CALLGRAPH"
	.align	4
	.sectionentsize	8
	.align		4
        /*0000*/ 	.word	0x00000000
	.align		4
        /*0004*/ 	.word	0xffffffff
	.align		4
        /*0008*/ 	.word	index@(_ZN7cutlass13device_kernelINS_4gemm6kernel13GemmUniversalIN4cute5tupleIJiiiiEEENS1_10collective13CollectiveMmaINS1_34MainloopSm90TmaGmmaWarpSpecializedILi5ENS5_IJNS4_1CILi2EEENSA_ILi1EEESC_EEENS1_35KernelTmaWarpSpecializedCooperativeEEENS5_IJNSA_ILi256EEENSA_ILi64EEENSA_ILi32EEEEEENS_6half_tENS5_IJlSC_lEEESK_SL_NS4_8TiledMMAINS4_8MMA_AtomIJNS4_4SM904GMMA25MMA_64x64x16_F32F16F16_SSILNSP_5MajorE0ELSR_0ELNSP_7ScaleInE1ELSS_1EEEEEENS4_6LayoutISD_NS5_IJSC_NSA_ILi0EEESW_EEEEENS5_IJNS4_10UnderscoreESZ_SZ_EEEEENS4_13SM90_TMA_LOADENS4_14ComposedLayoutINS4_7SwizzleILi2ELi4ELi3EEENS4_18smem_ptr_flag_bitsILi16EEENSV_INS5_IJNSA_ILi8EEESI_EEENS5_IJSI_SC_EEEEEEEvNS4_8identityENS4_23SM90_TMA_LOAD_MULTICASTES1C_vS1D_EENS_8epilogue10collective6detail29Sm90TmaWarpSpecializedAdapterINS1H_15DefaultEpilogueISK_SL_SL_NS1G_6thread17LinearCombinationISK_Li1EffLNS1L_9ScaleType4KindE0ELNS_15FloatRoundStyleE2ESK_EENS1_15EpilogueDefaultEEEEEvvEEEEvNT_6ParamsE)
	.align		4
        /*000c*/ 	.word	index@(__assertfail)
	.align		4
        /*0010*/ 	.word	0x00000000
	.align		4
        /*0014*/ 	.word	0xfffffffe
	.align		4
        /*0018*/ 	.word	0x00000000
	.align		4
        /*001c*/ 	.word	0xfffffffd
	.align		4
        /*0020*/ 	.word	0x00000000
	.align		4
        /*0024*/ 	.word	0xfffffffc


//--------------------- .nv.constant4             --------------------------
	.section	.nv.constant4,"a",@progbits
	.align	8
	.align		8
.nv.constant4:
        /*0000*/ 	.dword	__assertfail
	.align		8
        /*0008*/ 	.dword	__unnamed_1
	.align		8
        /*0010*/ 	.dword	_ZN39_INTERNAL_936e1a8e_4_k_cu_c3b4c904_40254cuda3std3__45__cpo5beginE
	.align		8
        /*0018*/ 	.dword	_ZN39_INTERNAL_936e1a8e_4_k_cu_c3b4c904_40254cuda3std3__45__cpo3endE
	.align		8
        /*0020*/ 	.dword	_ZN39_INTERNAL_936e1a8e_4_k_cu_c3b4c904_40254cuda3std3__45__cpo6cbeginE
	.align		8
        /*0028*/ 	.dword	_ZN39_INTERNAL_936e1a8e_4_k_cu_c3b4c904_40254cuda3std3__45__cpo4cendE
	.align		8
        /*0030*/ 	.dword	_ZN39_INTERNAL_936e1a8e_4_k_cu_c3b4c904_40254cuda3std3__441_GLOBAL__N__936e1a8e_4_k_cu_c3b4c904_40256ignoreE
	.align		8
        /*0038*/ 	.dword	_ZN39_INTERNAL_936e1a8e_4_k_cu_c3b4c904_40254cuda3std3__419piecewise_constructE
	.align		8
        /*0040*/ 	.dword	_ZN39_INTERNAL_936e1a8e_4_k_cu_c3b4c904_40254cuda3std3__48in_placeE
	.align		8
        /*0048*/ 	.dword	_ZN39_INTERNAL_936e1a8e_4_k_cu_c3b4c904_40254cuda3std6ranges3__45__cpo4swapE
	.align		8
        /*0050*/ 	.dword	_ZN39_INTERNAL_936e1a8e_4_k_cu_c3b4c904_40254cuda3std6ranges3__45__cpo9iter_moveE
	.align		8
        /*0058*/ 	.dword	_ZN39_INTERNAL_936e1a8e_4_k_cu_c3b4c904_40254cute7productE
	.align		8
        /*0060*/ 	.dword	_ZN39_INTERNAL_936e1a8e_4_k_cu_c3b4c904_40254cute1_E
	.align		8
        /*0068*/ 	.dword	$str$22
	.align		8
        /*0070*/ 	.dword	$str$23


//--------------------- .text._ZN7cutlass13device_kernelINS_4gemm6kernel13GemmUniversalIN4cute5tupleIJiiiiEEENS1_10collective13CollectiveMmaINS1_34MainloopSm90TmaGmmaWarpSpecializedILi5ENS5_IJNS4_1CILi2EEENSA_ILi1EEESC_EEENS1_35KernelTmaWarpSpecializedCooperativeEEENS5_IJNSA_ILi256EEENSA_ILi64EEENSA_ILi32EEEEEENS_6half_tENS5_IJlSC_lEEESK_SL_NS4_8TiledMMAINS4_8MMA_AtomIJNS4_4SM904GMMA25MMA_64x64x16_F32F16F16_SSILNSP_5MajorE0ELSR_0ELNSP_7ScaleInE1ELSS_1EEEEEENS4_6LayoutISD_NS5_IJSC_NSA_ILi0EEESW_EEEEENS5_IJNS4_10UnderscoreESZ_SZ_EEEEENS4_13SM90_TMA_LOADENS4_14ComposedLayoutINS4_7SwizzleILi2ELi4ELi3EEENS4_18smem_ptr_flag_bitsILi16EEENSV_INS5_IJNSA_ILi8EEESI_EEENS5_IJSI_SC_EEEEEEEvNS4_8identityENS4_23SM90_TMA_LOAD_MULTICASTES1C_vS1D_EENS_8epilogue10collective6detail29Sm90TmaWarpSpecializedAdapterINS1H_15DefaultEpilogueISK_SL_SL_NS1G_6thread17LinearCombinationISK_Li1EffLNS1L_9ScaleType4KindE0ELNS_15FloatRoundStyleE2ESK_EENS1_15EpilogueDefaultEEEEEvvEEEEvNT_6ParamsE --------------------------
	.section	.text._ZN7cutlass13device_kernelINS_4gemm6kernel13GemmUniversalIN4cute5tupleIJiiiiEEENS1_10collective13CollectiveMmaINS1_34MainloopSm90TmaGmmaWarpSpecializedILi5ENS5_IJNS4_1CILi2EEENSA_ILi1EEESC_EEENS1_35KernelTmaWarpSpecializedCooperativeEEENS5_IJNSA_ILi256EEENSA_ILi64EEENSA_ILi32EEEEEENS_6half_tENS5_IJlSC_lEEESK_SL_NS4_8TiledMMAINS4_8MMA_AtomIJNS4_4SM904GMMA25MMA_64x64x16_F32F16F16_SSILNSP_5MajorE0ELSR_0ELNSP_7ScaleInE1ELSS_1EEEEEENS4_6LayoutISD_NS5_IJSC_NSA_ILi0EEESW_EEEEENS5_IJNS4_10UnderscoreESZ_SZ_EEEEENS4_13SM90_TMA_LOADENS4_14ComposedLayoutINS4_7SwizzleILi2ELi4ELi3EEENS4_18smem_ptr_flag_bitsILi16EEENSV_INS5_IJNSA_ILi8EEESI_EEENS5_IJSI_SC_EEEEEEEvNS4_8identityENS4_23SM90_TMA_LOAD_MULTICASTES1C_vS1D_EENS_8epilogue10collective6detail29Sm90TmaWarpSpecializedAdapterINS1H_15DefaultEpilogueISK_SL_SL_NS1G_6thread17LinearCombinationISK_Li1EffLNS1L_9ScaleType4KindE0ELNS_15FloatRoundStyleE2ESK_EENS1_15EpilogueDefaultEEEEEvvEEEEvNT_6ParamsE,"ax",@progbits
	.align	128
.text._ZN7cutlass13device_kernelINS_4gemm6kernel13GemmUniversalIN4cute5tupleIJiiiiEEENS1_10collective13CollectiveMmaINS1_34MainloopSm90TmaGmmaWarpSpecializedILi5ENS5_IJNS4_1CILi2EEENSA_ILi1EEESC_EEENS1_35KernelTmaWarpSpecializedCooperativeEEENS5_IJNSA_ILi256EEENSA_ILi64EEENSA_ILi32EEEEEENS_6half_tENS5_IJlSC_lEEESK_SL_NS4_8TiledMMAINS4_8MMA_AtomIJNS4_4SM904GMMA25MMA_64x64x16_F32F16F16_SSILNSP_5MajorE0ELSR_0ELNSP_7ScaleInE1ELSS_1EEEEEENS4_6LayoutISD_NS5_IJSC_NSA_ILi0EEESW_EEEEENS5_IJNS4_10UnderscoreESZ_SZ_EEEEENS4_13SM90_TMA_LOADENS4_14ComposedLayoutINS4_7SwizzleILi2ELi4ELi3EEENS4_18smem_ptr_flag_bitsILi16EEENSV_INS5_IJNSA_ILi8EEESI_EEENS5_IJSI_SC_EEEEEEEvNS4_8identityENS4_23SM90_TMA_LOAD_MULTICASTES1C_vS1D_EENS_8epilogue10collective6detail29Sm90TmaWarpSpecializedAdapterINS1H_15DefaultEpilogueISK_SL_SL_NS1G_6thread17LinearCombinationISK_Li1EffLNS1L_9ScaleType4KindE0ELNS_15FloatRoundStyleE2ESK_EENS1_15EpilogueDefaultEEEEEvvEEEEvNT_6ParamsE:
        .type           _ZN7cutlass13device_kernelINS_4gemm6kernel13GemmUniversalIN4cute5tupleIJiiiiEEENS1_10collective13CollectiveMmaINS1_34MainloopSm90TmaGmmaWarpSpecializedILi5ENS5_IJNS4_1CILi2EEENSA_ILi1EEESC_EEENS1_35KernelTmaWarpSpecializedCooperativeEEENS5_IJNSA_ILi256EEENSA_ILi64EEENSA_ILi32EEEEEENS_6half_tENS5_IJlSC_lEEESK_SL_NS4_8TiledMMAINS4_8MMA_AtomIJNS4_4SM904GMMA25MMA_64x64x16_F32F16F16_SSILNSP_5MajorE0ELSR_0ELNSP_7ScaleInE1ELSS_1EEEEEENS4_6LayoutISD_NS5_IJSC_NSA_ILi0EEESW_EEEEENS5_IJNS4_10UnderscoreESZ_SZ_EEEEENS4_13SM90_TMA_LOADENS4_14ComposedLayoutINS4_7SwizzleILi2ELi4ELi3EEENS4_18smem_ptr_flag_bitsILi16EEENSV_INS5_IJNSA_ILi8EEESI_EEENS5_IJSI_SC_EEEEEEEvNS4_8identityENS4_23SM90_TMA_LOAD_MULTICASTES1C_vS1D_EENS_8epilogue10collective6detail29Sm90TmaWarpSpecializedAdapterINS1H_15DefaultEpilogueISK_SL_SL_NS1G_6thread17LinearCombinationISK_Li1EffLNS1L_9ScaleType4KindE0ELNS_15FloatRoundStyleE2ESK_EENS1_15EpilogueDefaultEEEEEvvEEEEvNT_6ParamsE,@function
        .size           _ZN7cutlass13device_kernelINS_4gemm6kernel13GemmUniversalIN4cute5tupleIJiiiiEEENS1_10collective13CollectiveMmaINS1_34MainloopSm90TmaGmmaWarpSpecializedILi5ENS5_IJNS4_1CILi2EEENSA_ILi1EEESC_EEENS1_35KernelTmaWarpSpecializedCooperativeEEENS5_IJNSA_ILi256EEENSA_ILi64EEENSA_ILi32EEEEEENS_6half_tENS5_IJlSC_lEEESK_SL_NS4_8TiledMMAINS4_8MMA_AtomIJNS4_4SM904GMMA25MMA_64x64x16_F32F16F16_SSILNSP_5MajorE0ELSR_0ELNSP_7ScaleInE1ELSS_1EEEEEENS4_6LayoutISD_NS5_IJSC_NSA_ILi0EEESW_EEEEENS5_IJNS4_10UnderscoreESZ_SZ_EEEEENS4_13SM90_TMA_LOADENS4_14ComposedLayoutINS4_7SwizzleILi2ELi4ELi3EEENS4_18smem_ptr_flag_bitsILi16EEENSV_INS5_IJNSA_ILi8EEESI_EEENS5_IJSI_SC_EEEEEEEvNS4_8identityENS4_23SM90_TMA_LOAD_MULTICASTES1C_vS1D_EENS_8epilogue10collective6detail29Sm90TmaWarpSpecializedAdapterINS1H_15DefaultEpilogueISK_SL_SL_NS1G_6thread17LinearCombinationISK_Li1EffLNS1L_9ScaleType4KindE0ELNS_15FloatRoundStyleE2ESK_EENS1_15EpilogueDefaultEEEEEvvEEEEvNT_6ParamsE,(.L_x_197 - _ZN7cutlass13device_kernelINS_4gemm6kernel13GemmUniversalIN4cute5tupleIJiiiiEEENS1_10collective13CollectiveMmaINS1_34MainloopSm90TmaGmmaWarpSpecializedILi5ENS5_IJNS4_1CILi2EEENSA_ILi1EEESC_EEENS1_35KernelTmaWarpSpecializedCooperativeEEENS5_IJNSA_ILi256EEENSA_ILi64EEENSA_ILi32EEEEEENS_6half_tENS5_IJlSC_lEEESK_SL_NS4_8TiledMMAINS4_8MMA_AtomIJNS4_4SM904GMMA25MMA_64x64x16_F32F16F16_SSILNSP_5MajorE0ELSR_0ELNSP_7ScaleInE1ELSS_1EEEEEENS4_6LayoutISD_NS5_IJSC_NSA_ILi0EEESW_EEEEENS5_IJNS4_10UnderscoreESZ_SZ_EEEEENS4_13SM90_TMA_LOADENS4_14ComposedLayoutINS4_7SwizzleILi2ELi4ELi3EEENS4_18smem_ptr_flag_bitsILi16EEENSV_INS5_IJNSA_ILi8EEESI_EEENS5_IJSI_SC_EEEEEEEvNS4_8identityENS4_23SM90_TMA_LOAD_MULTICASTES1C_vS1D_EENS_8epilogue10collective6detail29Sm90TmaWarpSpecializedAdapterINS1H_15DefaultEpilogueISK_SL_SL_NS1G_6thread17LinearCombinationISK_Li1EffLNS1L_9ScaleType4KindE0ELNS_15FloatRoundStyleE2ESK_EENS1_15EpilogueDefaultEEEEEvvEEEEvNT_6ParamsE)
        .other          _ZN7cutlass13device_kernelINS_4gemm6kernel13GemmUniversalIN4cute5tupleIJiiiiEEENS1_10collective13CollectiveMmaINS1_34MainloopSm90TmaGmmaWarpSpecializedILi5ENS5_IJNS4_1CILi2EEENSA_ILi1EEESC_EEENS1_35KernelTmaWarpSpecializedCooperativeEEENS5_IJNSA_ILi256EEENSA_ILi64EEENSA_ILi32EEEEEENS_6half_tENS5_IJlSC_lEEESK_SL_NS4_8TiledMMAINS4_8MMA_AtomIJNS4_4SM904GMMA25MMA_64x64x16_F32F16F16_SSILNSP_5MajorE0ELSR_0ELNSP_7ScaleInE1ELSS_1EEEEEENS4_6LayoutISD_NS5_IJSC_NSA_ILi0EEESW_EEEEENS5_IJNS4_10UnderscoreESZ_SZ_EEEEENS4_13SM90_TMA_LOADENS4_14ComposedLayoutINS4_7SwizzleILi2ELi4ELi3EEENS4_18smem_ptr_flag_bitsILi16EEENSV_INS5_IJNSA_ILi8EEESI_EEENS5_IJSI_SC_EEEEEEEvNS4_8identityENS4_23SM90_TMA_LOAD_MULTICASTES1C_vS1D_EENS_8epilogue10collective6detail29Sm90TmaWarpSpecializedAdapterINS1H_15DefaultEpilogueISK_SL_SL_NS1G_6thread17LinearCombinationISK_Li1EffLNS1L_9ScaleType4KindE0ELNS_15FloatRoundStyleE2ESK_EENS1_15EpilogueDefaultEEEEEvvEEEEvNT_6ParamsE,@"STO_CUDA_ENTRY STV_DEFAULT"
_ZN7cutlass13device_kernelINS_4gemm6kernel13GemmUniversalIN4cute5tupleIJiiiiEEENS1_10collective13CollectiveMmaINS1_34MainloopSm90TmaGmmaWarpSpecializedILi5ENS5_IJNS4_1CILi2EEENSA_ILi1EEESC_EEENS1_35KernelTmaWarpSpecializedCooperativeEEENS5_IJNSA_ILi256EEENSA_ILi64EEENSA_ILi32EEEEEENS_6half_tENS5_IJlSC_lEEESK_SL_NS4_8TiledMMAINS4_8MMA_AtomIJNS4_4SM904GMMA25MMA_64x64x16_F32F16F16_SSILNSP_5MajorE0ELSR_0ELNSP_7ScaleInE1ELSS_1EEEEEENS4_6LayoutISD_NS5_IJSC_NSA_ILi0EEESW_EEEEENS5_IJNS4_10UnderscoreESZ_SZ_EEEEENS4_13SM90_TMA_LOADENS4_14ComposedLayoutINS4_7SwizzleILi2ELi4ELi3EEENS4_18smem_ptr_flag_bitsILi16EEENSV_INS5_IJNSA_ILi8EEESI_EEENS5_IJSI_SC_EEEEEEEvNS4_8identityENS4_23SM90_TMA_LOAD_MULTICASTES1C_vS1D_EENS_8epilogue10collective6detail29Sm90TmaWarpSpecializedAdapterINS1H_15DefaultEpilogueISK_SL_SL_NS1G_6thread17LinearCombinationISK_Li1EffLNS1L_9ScaleType4KindE0ELNS_15FloatRoundStyleE2ESK_EENS1_15EpilogueDefaultEEEEEvvEEEEvNT_6ParamsE:
[----:B------:R-:W0:Y:S01]  /*0000*/  LDC R1, c[0x0][0x28] ;  /* 0x00000a00ff017b82 */ /* 0x000e220000000800 */
[----:B------:R-:W1:Y:S01]  /*0010*/  S2R R98, SR_TID.X ;  /* 0x0000000000627919 */ /* 0x000e620000002100 */
[----:B------:R-:W-:Y:S01]  /*0020*/  ELECT P0, URZ, PT ;  /* 0x00000000003f782f */ /* 0x000fe20003800000 */
[----:B------:R-:W-:Y:S01]  /*0030*/  BSSY B0, `(.L_x_0) ;  /* 0x000000f000007945 */ /* 0x000fe20003800000 */
[--C-:B-1----:R-:W-:Y:S02]  /*0040*/  SHF.R.U32.HI R0, RZ, 0x5, R98.reuse ;  /* 0x00000005ff007819 */ /* 0x102fe40000011662 */
[----:B------:R-:W-:-:S03]  /*0050*/  SHF.R.U32.HI R7, RZ, 0x7, R98 ;  /* 0x00000007ff077819 */ /* 0x000fc60000011662 */
[----:B------:R-:W1:Y:S04]  /*0060*/  SHFL.IDX PT, R3, R0, RZ, 0x1f ;  /* 0x00001fff00037589 */ /* 0x000e6800000e0000 */
[----:B------:R2:W3:Y:S01]  /*0070*/  SHFL.IDX PT, R2, R7, RZ, 0x1f ;  /* 0x00001fff07027589 */ /* 0x0004e200000e0000 */
[----:B-1----:R-:W-:-:S13]  /*0080*/  ISETP.NE.OR P0, PT, R3, RZ, !P0 ;  /* 0x000000ff0300720c */ /* 0x002fda0004705670 */
[----:B0-23--:R-:W-:Y:S05]  /*0090*/  @P0 BRA `(.L_x_1) ;  /* 0x0000000000200947 */ /* 0x00dfea0003800000 */
[----:B------:R-:W-:Y:S02]  /*00a0*/  ULDC.64 UR4, c[0x0][0x198] ;  /* 0x0000660000047ab9 */ /* 0x000fe40000000a00 */
[----:B------:R-:W-:Y:S02]  /*00b0*/  UIADD3 UR6, UP0, UR4, 0xf0, URZ ;  /* 0x000000f004067890 */ /* 0x000fe4000ff1e03f */
[----:B------:R-:W-:Y:S02]  /*00c0*/  UIADD3 UR4, UP1, UR4, 0x1f0, URZ ;  /* 0x000001f004047890 */ /* 0x000fe4000ff3e03f */
[----:B------:R-:W-:Y:S02]  /*00d0*/  UIADD3.X UR7, URZ, UR5, URZ, UP0, !UPT ;  /* 0x000000053f077290 */ /* 0x000fe400087fe43f */
[----:B------:R-:W-:-:S07]  /*00e0*/  UIADD3.X UR5, URZ, UR5, URZ, UP1, !UPT ;  /* 0x000000053f057290 */ /* 0x000fce0008ffe43f */
[----:B------:R0:W-:Y:S02]  /*00f0*/  UTMACCTL.PF [UR6] ;  /* 0x00000000060079b9 */ /* 0x0001e40008040000 */
[----:B------:R0:W-:Y:S02]  /*0100*/  UTMACCTL.PF [UR4] ;  /* 0x00000000040079b9 */ /* 0x0001e40008040000 */
[----:B0-----:R-:W-:Y:S01]  /*0110*/  NOP ;  /* 0x0000000000007918 */ /* 0x001fe20000000000 */
.L_x_1:
[----:B------:R-:W-:Y:S05]  /*0120*/  BSYNC B0 ;  /* 0x0000000000007941 */ /* 0x000fea0003800000 */
.L_x_0:
[----:B------:R-:W0:Y:S02]  /*0130*/  SHFL.IDX PT, R5, R0, RZ, 0x1f ;  /* 0x00001fff00057589 */ /* 0x000e2400000e0000 */
[----:B0-----:R-:W-:-:S13]  /*0140*/  ISETP.NE.AND P0, PT, R5, RZ, PT ;  /* 0x000000ff0500720c */ /* 0x001fda0003f05270 */
[----:B------:R-:W-:Y:S05]  /*0150*/  @P0 BRA `(.L_x_2) ;  /* 0x0000000000600947 */ /* 0x000fea0003800000 */
[----:B------:R-:W0:Y:S01]  /*0160*/  S2UR UR8, SR_CgaCtaId ;  /* 0x00000000000879c3 */ /* 0x000e220000008800 */
[----:B------:R-:W-:Y:S01]  /*0170*/  UMOV UR4, 0x400 ;  /* 0x0000040000047882 */ /* 0x000fe20000000000 */
[----:B------:R-:W-:Y:S01]  /*0180*/  UMOV UR5, 0x1 ;  /* 0x0000000100057882 */ /* 0x000fe20000000000 */
[----:B------:R-:W-:Y:S01]  /*0190*/  UMOV UR6, 0x4 ;  /* 0x0000000400067882 */ /* 0x000fe20000000000 */
[----:B------:R-:W-:Y:S01]  /*01a0*/  ELECT P0, URZ, PT ;  /* 0x00000000003f782f */ /* 0x000fe20003800000 */
[----:B------:R-:W-:-:S04]  /*01b0*/  UIADD3 UR6, -UR6, 0x100000, URZ ;  /* 0x0010000006067890 */ /* 0x000fc8000fffe13f */
[----:B------:R-:W-:Y:S02]  /*01c0*/  USHF.L.U32 UR7, UR6, 0xb, URZ ;  /* 0x0000000b06077899 */ /* 0x000fe4000800063f */
[----:B------:R-:W-:Y:S02]  /*01d0*/  USHF.L.U32 UR6, UR6, 0x1, URZ ;  /* 0x0000000106067899 */ /* 0x000fe4000800063f */
[----:B0-----:R-:W-:Y:S02]  /*01e0*/  ULEA UR8, UR8, UR4, 0x18 ;  /* 0x0000000408087291 */ /* 0x001fe4000f8ec03f */
[----:B------:R-:W-:-:S04]  /*01f0*/  UIADD3 UR4, -UR5, 0x100000, URZ ;  /* 0x0010000005047890 */ /* 0x000fc8000fffe13f */
[----:B------:R-:W-:Y:S02]  /*0200*/  USHF.L.U32 UR5, UR4, 0xb, URZ ;  /* 0x0000000b04057899 */ /* 0x000fe4000800063f */
[----:B------:R-:W-:Y:S01]  /*0210*/  USHF.L.U32 UR4, UR4, 0x1, URZ ;  /* 0x0000000104047899 */ /* 0x000fe2000800063f */
[----:B------:R-:W0:Y:S11]  /*0220*/  FENCE.VIEW.ASYNC.S ;  /* 0x00000000000073c6 */ /* 0x000e360000000000 */
[----:B0-----:R0:W1:Y:S01]  /*0230*/  SYNCS.EXCH.64 URZ, [UR8], UR4 ;  /* 0x00000004083f75b2 */ /* 0x0010620008000100 */
[----:B------:R0:W2:Y:S01]  /*0240*/  SYNCS.EXCH.64 URZ, [UR8+0x28], UR6 ;  /* 0x00002806083f75b2 */ /* 0x0000a20008000100 */
[----:B------:R0:W3:Y:S01]  /*0250*/  SYNCS.EXCH.64 URZ, [UR8+0x8], UR4 ;  /* 0x00000804083f75b2 */ /* 0x0000e20008000100 */
[----:B------:R0:W4:Y:S01]  /*0260*/  SYNCS.EXCH.64 URZ, [UR8+0x30], UR6 ;  /* 0x00003006083f75b2 */ /* 0x0001220008000100 */
[----:B------:R0:W0:Y:S01]  /*0270*/  SYNCS.EXCH.64 URZ, [UR8+0x10], UR4 ;  /* 0x00001004083f75b2 */ /* 0x0000220008000100 */
[----:B------:R0:W0:Y:S01]  /*0280*/  SYNCS.EXCH.64 URZ, [UR8+0x38], UR6 ;  /* 0x00003806083f75b2 */ /* 0x0000220008000100 */
[----:B------:R0:W0:Y:S01]  /*0290*/  SYNCS.EXCH.64 URZ, [UR8+0x18], UR4 ;  /* 0x00001804083f75b2 */ /* 0x0000220008000100 */
[----:B------:R0:W0:Y:S01]  /*02a0*/  SYNCS.EXCH.64 URZ, [UR8+0x40], UR6 ;  /* 0x00004006083f75b2 */ /* 0x0000220008000100 */
[----:B------:R0:W0:Y:S01]  /*02b0*/  SYNCS.EXCH.64 URZ, [UR8+0x20], UR4 ;  /* 0x00002004083f75b2 */ /* 0x0000220008000100 */
[----:B------:R0:W0:Y:S01]  /*02c0*/  SYNCS.EXCH.64 URZ, [UR8+0x48], UR6 ;  /* 0x00004806083f75b2 */ /* 0x0000220008000100 */
[----:B------:R-:W-:Y:S01]  /*02d0*/  NOP ;  /* 0x0000000000007918 */ /* 0x000fe20000000000 */
.L_x_2:
[----:B------:R-:W-:Y:S01]  /*02e0*/  SHF.R.S32.HI R9, RZ, 0x1f, R98 ;  /* 0x0000001fff097819 */ /* 0x000fe20000011462 */
[----:B------:R-:W5:Y:S01]  /*02f0*/  SHFL.IDX PT, R0, R0, RZ, 0x1f ;  /* 0x00001fff00007589 */ /* 0x000f6200000e0000 */
[----:B0-----:R-:W0:Y:S01]  /*0300*/  S2UR UR8, SR_CTAID.X ;  /* 0x00000000000879c3 */ /* 0x001e220000002500 */
[----:B------:R-:W-:Y:S02]  /*0310*/  ELECT P0, URZ, PT ;  /* 0x00000000003f782f */ /* 0x000fe40003800000 */
[----:B------:R-:W-:Y:S01]  /*0320*/  LEA.HI R9, R9, R98, RZ, 0x7 ;  /* 0x0000006209097211 */ /* 0x000fe200078f38ff */
[----:B------:R-:W1:Y:S01]  /*0330*/  S2R R4, SR_CTAID.Y ;  /* 0x0000000000047919 */ /* 0x000e620000002600 */
[----:B------:R-:W-:Y:S01]  /*0340*/  SHF.R.S32.HI R6, RZ, 0x1f, R5 ;  /* 0x0000001fff067819 */ /* 0x000fe20000011405 */
[----:B------:R-:W-:Y:S01]  /*0350*/  ULDC UR4, c[0x0][0x150] ;  /* 0x0000540000047ab9 */ /* 0x000fe20000000800 */
[----:B------:R-:W-:Y:S01]  /*0360*/  LOP3.LUT R9, R9, 0xffffff80, RZ, 0xc0, !PT ;  /* 0xffffff8009097812 */ /* 0x000fe200078ec0ff */
[----:B------:R-:W-:Y:S01]  /*0370*/  NOP ;  /* 0x0000000000007918 */ /* 0x000fe20000000000 */
[----:B------:R-:W-:Y:S01]  /*0380*/  LEA.HI R6, R6, R5, RZ, 0x2 ;  /* 0x0000000506067211 */ /* 0x000fe200078f10ff */
[----:B------:R-:W2:Y:S01]  /*0390*/  LDC R11, c[0x0][0x144] ;  /* 0x00005100ff0b7b82 */ /* 0x000ea20000000800 */
[----:B------:R-:W-:Y:S01]  /*03a0*/  NOP ;  /* 0x0000000000007918 */ /* 0x000fe20000000000 */
[----:B------:R-:W-:Y:S01]  /*03b0*/  IMAD.IADD R8, R98, 0x1, -R9 ;  /* 0x0000000162087824 */ /* 0x000fe200078e0a09 */
[----:B------:R-:W-:Y:S01]  /*03c0*/  LOP3.LUT R6, R6, 0x3ffffffc, RZ, 0xc0, !PT ;  /* 0x3ffffffc06067812 */ /* 0x000fe200078ec0ff */
[----:B------:R-:W-:Y:S01]  /*03d0*/  IMAD.MOV.U32 R22, RZ, RZ, 0x1 ;  /* 0x00000001ff167424 */ /* 0x000fe200078e00ff */
[----:B------:R-:W-:-:S02]  /*03e0*/  ISETP.NE.AND P3, PT, R2, RZ, PT ;  /* 0x000000ff0200720c */ /* 0x000fc40003f65270 */
[----:B------:R-:W-:Y:S01]  /*03f0*/  SHF.R.S32.HI R9, RZ, 0x1f, R8 ;  /* 0x0000001fff097819 */ /* 0x000fe20000011408 */
[----:B------:R-:W-:Y:S01]  /*0400*/  IMAD.IADD R6, R5, 0x1, -R6 ;  /* 0x0000000105067824 */ /* 0x000fe200078e0a06 */
[----:B------:R-:W3:Y:S02]  /*0410*/  LDC R13, c[0x0][0x140] ;  /* 0x00005000ff0d7b82 */ /* 0x000ee40000000800 */
[----:B------:R-:W-:Y:S02]  /*0420*/  LEA.HI R9, R9, R8, RZ, 0x3 ;  /* 0x0000000809097211 */ /* 0x000fe400078f18ff */
[----:B-----5:R-:W-:Y:S02]  /*0430*/  ISETP.NE.OR P0, PT, R0, RZ, !P0 ;  /* 0x000000ff0000720c */ /* 0x020fe40004705670 */
[----:B------:R-:W-:Y:S02]  /*0440*/  SHF.R.S32.HI R0, RZ, 0x3, R9 ;  /* 0x00000003ff007819 */ /* 0x000fe40000011409 */
[----:B0-----:R-:W-:-:S02]  /*0450*/  I2FP.F32.U32 R10, UR8 ;  /* 0x00000008000a7c45 */ /* 0x001fc40008201000 */
[----:B------:R-:W-:-:S03]  /*0460*/  SHF.R.S32.HI R9, RZ, 0x1f, R9 ;  /* 0x0000001fff097819 */ /* 0x000fc60000011409 */
[----:B------:R-:W-:Y:S01]  /*0470*/  FMUL R10, R10, UR4 ;  /* 0x000000040a0a7c20 */ /* 0x000fe20008400000 */
[----:B------:R-:W-:Y:S01]  /*0480*/  LEA.HI R9, R9, R0, RZ, 0x2 ;  /* 0x0000000009097211 */ /* 0x000fe200078f10ff */
[----:B------:R-:W-:Y:S01]  /*0490*/  ULDC UR4, c[0x0][0x154] ;  /* 0x0000550000047ab9 */ /* 0x000fe20000000800 */
[----:B-1----:R-:W-:Y:S01]  /*04a0*/  I2FP.F32.U32 R12, R4 ;  /* 0x00000004000c7245 */ /* 0x002fe20000201000 */
[----:B------:R-:W-:Y:S01]  /*04b0*/  VOTEU.ALL UP0, P0 ;  /* 0x00000000003f7886 */ /* 0x000fe20000000000 */
[----:B------:R-:W-:Y:S01]  /*04c0*/  LOP3.LUT R9, R9, 0xfffffffc, RZ, 0xc0, !PT ;  /* 0xfffffffc09097812 */ /* 0x000fe200078ec0ff */
[----:B------:R-:W0:Y:S01]  /*04d0*/  F2I.U32.TRUNC.NTZ R10, R10 ;  /* 0x0000000a000a7305 */ /* 0x000e22000020f000 */
[----:B------:R-:W-:Y:S01]  /*04e0*/  VOTEU.ALL UP1, P0 ;  /* 0x00000000003f7886 */ /* 0x000fe20000020000 */
[----:B------:R-:W-:Y:S01]  /*04f0*/  FMUL R12, R12, UR4 ;  /* 0x000000040c0c7c20 */ /* 0x000fe20008400000 */
[----:B------:R-:W1:Y:S01]  /*0500*/  @!UP0 S2UR UR7, SR_CgaCtaId ;  /* 0x00000000000789c3 */ /* 0x000e620000008800 */
[----:B------:R-:W-:Y:S01]  /*0510*/  IMAD.IADD R9, R0, 0x1, -R9 ;  /* 0x0000000100097824 */ /* 0x000fe200078e0a09 */
[----:B------:R-:W-:Y:S01]  /*0520*/  SHF.R.S32.HI R0, RZ, 0x1f, R3 ;  /* 0x0000001fff007819 */ /* 0x000fe20000011403 */
[----:B------:R-:W-:Y:S01]  /*0530*/  UMOV UR4, 0x20 ;  /* 0x0000002000047882 */ /* 0x000fe20000000000 */
[----:B------:R-:W-:Y:S01]  /*0540*/  @!UP0 UMOV UR6, 0x400 ;  /* 0x0000040000068882 */ /* 0x000fe20000000000 */
[----:B------:R-:W-:Y:S01]  /*0550*/  IMAD R19, R6, 0x4, R9 ;  /* 0x0000000406137824 */ /* 0x000fe200078e0209 */
[----:B------:R-:W5:Y:S01]  /*0560*/  F2I.U32.TRUNC.NTZ R12, R12 ;  /* 0x0000000c000c7305 */ /* 0x000f62000020f000 */
[----:B------:R-:W-:Y:S01]  /*0570*/  LEA.HI R0, R0, R3, RZ, 0x2 ;  /* 0x0000000300007211 */ /* 0x000fe200078f10ff */
[----:B------:R-:W4:Y:S01]  /*0580*/  LDC R9, c[0x0][0x148] ;  /* 0x00005200ff097b82 */ /* 0x000f220000000800 */
[----:B------:R-:W-:-:S04]  /*0590*/  @!UP0 UIADD3 UR4, -UR4, 0x100000, URZ ;  /* 0x0010000004048890 */ /* 0x000fc8000fffe13f */
[----:B------:R-:W-:Y:S02]  /*05a0*/  @!UP0 USHF.L.U32 UR5, UR4, 0xb, URZ ;  /* 0x0000000b04058899 */ /* 0x000fe4000800063f */
[----:B------:R-:W-:Y:S01]  /*05b0*/  @!UP0 USHF.L.U32 UR4, UR4, 0x1, URZ ;  /* 0x0000000104048899 */ /* 0x000fe2000800063f */
[----:B------:R-:W-:Y:S01]  /*05c0*/  LEA.HI R6, R19, R19, RZ, 0x1 ;  /* 0x0000001313067211 */ /* 0x000fe200078f08ff */
[----:B0-----:R-:W-:Y:S01]  /*05d0*/  IMAD.MOV R14, RZ, RZ, -R10 ;  /* 0x000000ffff0e7224 */ /* 0x001fe200078e0a0a */
[----:B------:R-:W-:Y:S02]  /*05e0*/  LOP3.LUT R0, R0, 0xfffffffc, RZ, 0xc0, !PT ;  /* 0xfffffffc00007812 */ /* 0x000fe400078ec0ff */
[----:B------:R-:W-:Y:S01]  /*05f0*/  LOP3.LUT R10, R6, 0xfffffffe, RZ, 0xc0, !PT ;  /* 0xfffffffe060a7812 */ /* 0x000fe200078ec0ff */
[----:B--2---:R-:W-:Y:S01]  /*0600*/  IMAD R6, R11, R14, UR8 ;  /* 0x000000080b067e24 */ /* 0x004fe2000f8e020e */
[----:B---3--:R-:W-:Y:S01]  /*0610*/  ISETP.EQ.U32.AND P2, PT, R13, 0x1, PT ;  /* 0x000000010d00780c */ /* 0x008fe20003f42070 */
[----:B------:R-:W-:-:S02]  /*0620*/  IMAD.IADD R3, R3, 0x1, -R0 ;  /* 0x0000000103037824 */ /* 0x000fc400078e0a00 */
[C---:B------:R-:W-:Y:S02]  /*0630*/  IMAD.IADD R11, R19.reuse, 0x1, -R10 ;  /* 0x00000001130b7824 */ /* 0x040fe400078e0a0a */
[----:B------:R-:W-:Y:S01]  /*0640*/  IMAD.SHL.U32 R10, R19, 0x4, RZ ;  /* 0x00000004130a7824 */ /* 0x000fe200078e00ff */
[----:B------:R-:W-:Y:S01]  /*0650*/  ISETP.NE.AND P1, PT, R3, 0x3, PT ;  /* 0x000000030300780c */ /* 0x000fe20003f25270 */
[----:B-----5:R-:W-:Y:S01]  /*0660*/  IMAD.MOV R24, RZ, RZ, -R12 ;  /* 0x000000ffff187224 */ /* 0x020fe200078e0a0c */
[----:B------:R-:W-:Y:S01]  /*0670*/  ISETP.NE.AND P4, PT, R11, R6, PT ;  /* 0x000000060b00720c */ /* 0x000fe20003f85270 */
[----:B-1----:R-:W-:Y:S01]  /*0680*/  @!UP0 ULEA UR6, UR7, UR6, 0x18 ;  /* 0x0000000607068291 */ /* 0x002fe2000f8ec03f */
[----:B------:R-:W-:Y:S01]  /*0690*/  LOP3.LUT R19, R19, 0xc, R10, 0x78, !PT ;  /* 0x0000000c13137812 */ /* 0x000fe200078e780a */
[----:B------:R-:W-:Y:S01]  /*06a0*/  VOTEU.ALL UP0, P0 ;  /* 0x00000000003f7886 */ /* 0x000fe20000000000 */
[----:B------:R-:W-:Y:S01]  /*06b0*/  LOP3.LUT P0, RZ, R8, 0x7, RZ, 0xc0, !PT ;  /* 0x0000000708ff7812 */ /* 0x000fe2000780c0ff */
[----:B------:R-:W-:Y:S01]  /*06c0*/  VIADD R8, R2, 0xffffffff ;  /* 0xffffffff02087836 */ /* 0x000fe20000000000 */
[----:B------:R-:W-:Y:S01]  /*06d0*/  ISETP.EQ.OR P1, PT, R3, RZ, !P1 ;  /* 0x000000ff0300720c */ /* 0x000fe20004f22670 */
[----:B----4-:R-:W-:Y:S01]  /*06e0*/  IMAD R11, R9, R24, R4 ;  /* 0x00000018090b7224 */ /* 0x010fe200078e0204 */
[----:B------:R-:W-:-:S02]  /*06f0*/  ISETP.LT.U32.AND P0, PT, R19, 0x2, !P0 ;  /* 0x000000021300780c */ /* 0x000fc40004701070 */
[----:B------:R-:W-:Y:S02]  /*0700*/  ISETP.EQ.AND P1, PT, R2, RZ, P1 ;  /* 0x000000ff0200720c */ /* 0x000fe40000f22270 */
[----:B------:R-:W-:Y:S01]  /*0710*/  ISETP.GE.U32.AND P6, PT, R8, 0x2, PT ;  /* 0x000000020800780c */ /* 0x000fe20003fc6070 */
[----:B------:R-:W0:Y:S02]  /*0720*/  FENCE.VIEW.ASYNC.S ;  /* 0x00000000000073c6 */ /* 0x000e240000000000 */
[----:B0-----:R0:W1:Y:S01]  /*0730*/  @!UP0 SYNCS.EXCH.64 URZ, [UR6+0x60], UR4 ;  /* 0x00006004063f85b2 */ /* 0x0010620008000100 */
[----:B------:R-:W-:Y:S02]  /*0740*/  @P4 LEA.HI R0, R19, R19, RZ, 0x1 ;  /* 0x0000001313004211 */ /* 0x000fe400078f08ff */
[----:B------:R-:W-:Y:S02]  /*0750*/  SEL R18, RZ, 0x1, !P1 ;  /* 0x00000001ff127807 */ /* 0x000fe40004800000 */
[----:B------:R-:W-:-:S02]  /*0760*/  @P4 SHF.R.S32.HI R0, RZ, 0x1, R0 ;  /* 0x00000001ff004819 */ /* 0x000fc40000011400 */
[----:B------:R-:W-:Y:S02]  /*0770*/  SEL R18, R18, 0x2, P6 ;  /* 0x0000000212127807 */ /* 0x000fe40003000000 */
[----:B------:R-:W-:Y:S02]  /*0780*/  @P4 ISETP.NE.AND P5, PT, R0, R11, PT ;  /* 0x0000000b0000420c */ /* 0x000fe40003fa5270 */
[----:B------:R-:W-:Y:S02]  /*0790*/  SEL R11, RZ, 0x1, !P0 ;  /* 0x00000001ff0b7807 */ /* 0x000fe40004000000 */
[----:B------:R-:W-:Y:S02]  /*07a0*/  @P4 SEL R22, RZ, 0x1, P5 ;  /* 0x00000001ff164807 */ /* 0x000fe40002800000 */
[----:B------:R-:W-:Y:S01]  /*07b0*/  LOP3.LUT R0, R98, 0x7f, RZ, 0xc0, !PT ;  /* 0x0000007f62007812 */ /* 0x000fe200078ec0ff */
[----:B------:R0:W2:Y:S01]  /*07c0*/  @!UP1 SYNCS.EXCH.64 URZ, [UR6+0x68], UR4 ;  /* 0x00006804063f95b2 */ /* 0x0000a20008000100 */
[----:B------:R-:W-:Y:S01]  /*07d0*/  LOP3.LUT R22, R22, R11, RZ, 0xc0, !PT ;  /* 0x0000000b16167212 */ /* 0x000fe200078ec0ff */
[----:B------:R-:W-:Y:S01]  /*07e0*/  NOP ;  /* 0x0000000000007918 */ /* 0x000fe20000000000 */
[----:B------:R-:W-:Y:S05]  /*07f0*/  @!P2 BRA `(.L_x_3) ;  /* 0x000000000008a947 */ /* 0x000fea0003800000 */
[----:B-12---:R-:W-:Y:S01]  /*0800*/  UCGABAR_ARV ;  /* 0x00000000000079c7 */ /* 0x006fe20008000000 */
[----:B------:R-:W-:Y:S05]  /*0810*/  BRA `(.L_x_4) ;  /* 0x0000000000047947 */ /* 0x000fea0003800000 */
.L_x_3:
[----:B-12---:R-:W-:Y:S01]  /*0820*/  NOP ;  /* 0x0000000000007918 */ /* 0x006fe20000000000 */
.L_x_4:
[----:B------:R-:W1:Y:S01]  /*0830*/  LDC R2, c[0x0][0x65c] ;  /* 0x00019700ff027b82 */ /* 0x000e620000000800 */
[----:B------:R-:W-:Y:S01]  /*0840*/  LOP3.LUT R5, R5, 0xfffff7ff, RZ, 0xc0, !PT ;  /* 0xfffff7ff05057812 */ /* 0x000fe200078ec0ff */
[----:B------:R-:W-:Y:S02]  /*0850*/  IMAD.U32 R10, RZ, RZ, UR8 ;  /* 0x00000008ff0a7e24 */ /* 0x000fe4000f8e00ff */
[----:B------:R-:W-:Y:S01]  /*0860*/  IMAD.MOV.U32 R11, RZ, RZ, RZ ;  /* 0x000000ffff0b7224 */ /* 0x000fe200078e00ff */
[----:B-1----:R-:W-:-:S13]  /*0870*/  ISETP.NE.AND P1, PT, R2, 0x1, PT ;  /* 0x000000010200780c */ /* 0x002fda0003f25270 */
[----:B------:R-:W1:Y:S01]  /*0880*/  @P1 LDC R17, c[0x0][0x10] ;  /* 0x00000400ff111b82 */ /* 0x000e620000000800 */
[----:B------:R-:W-:Y:S01]  /*0890*/  @P1 LOP3.LUT R5, R5, 0x800, RZ, 0xfc, !PT ;  /* 0x0000080005051812 */ /* 0x000fe200078efcff */
[----:B------:R-:W-:Y:S02]  /*08a0*/  @P1 IMAD.MOV.U32 R5, RZ, RZ, RZ ;  /* 0x000000ffff051224 */ /* 0x000fe400078e00ff */
[----:B------:R-:W-:-:S04]  /*08b0*/  @P1 IMAD.MOV.U32 R15, RZ, RZ, RZ ;  /* 0x000000ffff0f1224 */ /* 0x000fc800078e00ff */
[----:B------:R-:W2:Y:S01]  /*08c0*/  @!P1 LDC R13, c[0x0][0xc] ;  /* 0x00000300ff0d9b82 */ /* 0x000ea20000000800 */
[----:B0-----:R-:W-:Y:S01]  /*08d0*/  ULDC UR4, c[0x0][0xc] ;  /* 0x0000030000047ab9 */ /* 0x001fe20000000800 */
[----:B------:R-:W-:Y:S01]  /*08e0*/  ULDC UR5, c[0x0][0x10] ;  /* 0x0000040000057ab9 */ /* 0x000fe20000000800 */
[----:B------:R-:W-:Y:S01]  /*08f0*/  ULDC UR6, c[0x0][0x14] ;  /* 0x0000050000067ab9 */ /* 0x000fe20000000800 */
[----:B------:R-:W-:-:S04]  /*0900*/  UIMAD.WIDE.U32 UR4, UR4, UR5, URZ ;  /* 0x00000005040472a5 */ /* 0x000fc8000f8e003f */
[----:B------:R-:W-:Y:S02]  /*0910*/  UIMAD.WIDE.U32 UR36, UR4, UR6, URZ ;  /* 0x00000006042472a5 */ /* 0x000fe4000f8e003f */
[----:B------:R-:W-:-:S04]  /*0920*/  UIMAD UR42, UR5, UR6, URZ ;  /* 0x00000006052a72a4 */ /* 0x000fc8000f8e023f */
[----:B------:R-:W-:Y:S01]  /*0930*/  UIADD3 UR42, UR37, UR42, URZ ;  /* 0x0000002a252a7290 */ /* 0x000fe2000fffe03f */
[----:B-1----:R-:W-:-:S04]  /*0940*/  @P1 IMAD.WIDE.U32 R16, R17, UR8, R4 ;  /* 0x0000000811101c25 */ /* 0x002fc8000f8e0004 */
[----:B------:R-:W-:Y:S02]  /*0950*/  @P1 IMAD.IADD R17, R17, 0x1, R15 ;  /* 0x0000000111111824 */ /* 0x000fe400078e020f */
[----:B--2---:R-:W-:-:S04]  /*0960*/  @!P1 IMAD.WIDE.U32 R10, R4, R13, R10 ;  /* 0x0000000d040a9225 */ /* 0x004fc800078e000a */
[----:B------:R-:W-:Y:S02]  /*0970*/  @!P1 IMAD.MOV.U32 R16, RZ, RZ, R10 ;  /* 0x000000ffff109224 */ /* 0x000fe400078e000a */
[----:B------:R-:W-:Y:S01]  /*0980*/  @!P1 IMAD.MOV.U32 R17, RZ, RZ, R11 ;  /* 0x000000ffff119224 */ /* 0x000fe200078e000b */
[----:B------:R-:W-:Y:S06]  /*0990*/  @!P2 BRA `(.L_x_5) ;  /* 0x00000000000ca947 */ /* 0x000fec0003800000 */
[----:B------:R-:W-:Y:S01]  /*09a0*/  UCGABAR_WAIT ;  /* 0x0000000000007dc7 */ /* 0x000fe20008000000 */
[----:B------:R-:W-:Y:S01]  /*09b0*/  CCTL.IVALL ;  /* 0x00000000ff00798f */ /* 0x000fe20002000000 */
[----:B------:R-:W-:Y:S05]  /*09c0*/  BRA `(.L_x_6) ;  /* 0x0000000000047947 */ /* 0x000fea0003800000 */
.L_x_5:
[----:B------:R-:W-:Y:S06]  /*09d0*/  BAR.SYNC.DEFER_BLOCKING 0x0 ;  /* 0x0000000000007b1d */ /* 0x000fec0000010000 */
.L_x_6:
[----:B------:R-:W-:Y:S05]  /*09e0*/  @!P3 BRA `(.L_x_7) ;  /* 0x00000068008cb947 */ /* 0x000fea0003800000 */
[----:B------:R-:W-:-:S13]  /*09f0*/  ISETP.GT.U32.AND P0, PT, R8, 0x1, PT ;  /* 0x000000010800780c */ /* 0x000fda0003f04070 */
[----:B------:R-:W-:Y:S05]  /*0a00*/  @P0 EXIT ;  /* 0x000000000000094d */ /* 0x000fea0003800000 */
[----:B------:R-:W-:Y:S01]  /*0a10*/  ULDC.64 UR4, c[0x0][0x650] ;  /* 0x0001940000047ab9 */ /* 0x000fe20000000a00 */
[----:B------:R-:W-:Y:S01]  /*0a20*/  PRMT R3, RZ, 0x7610, R3 ;  /* 0x00007610ff037816 */ /* 0x000fe20000000003 */
[----:B------:R-:W-:Y:S01]  /*0a30*/  IMAD.MOV.U32 R109, RZ, RZ, -0x1 ;  /* 0xffffffffff6d7424 */ /* 0x000fe200078e00ff */
[----:B------:R-:W-:Y:S01]  /*0a40*/  ISETP.GE.U32.AND P0, PT, R16, UR4, PT ;  /* 0x0000000410007c0c */ /* 0x000fe2000bf06070 */
[----:B------:R-:W-:Y:S02]  /*0a50*/  IMAD.MOV.U32 R102, RZ, RZ, -0x1 ;  /* 0xffffffffff667424 */ /* 0x000fe400078e00ff */
[----:B------:R-:W-:Y:S01]  /*0a60*/  IMAD.MOV.U32 R23, RZ, RZ, -0x1 ;  /* 0xffffffffff177424 */ /* 0x000fe200078e00ff */
[----:B------:R-:W-:-:S13]  /*0a70*/  ISETP.GE.U32.AND.EX P0, PT, R17, UR5, PT, P0 ;  /* 0x0000000511007c0c */ /* 0x000fda000bf06100 */
[----:B------:R-:W-:Y:S05]  /*0a80*/  @P0 BRA `(.L_x_8) ;  /* 0x00000004002c0947 */ /* 0x000fea0003800000 */
[----:B------:R-:W0:Y:S01]  /*0a90*/  LDC.64 R26, c[0x0][0x628] ;  /* 0x00018a00ff1a7b82 */ /* 0x000e220000000a00 */
[----:B------:R-:W-:Y:S02]  /*0aa0*/  IMAD.MOV.U32 R10, RZ, RZ, R16 ;  /* 0x000000ffff0a7224 */ /* 0x000fe400078e0010 */
[----:B------:R-:W-:-:S05]  /*0ab0*/  IMAD.MOV.U32 R11, RZ, RZ, R17 ;  /* 0x000000ffff0b7224 */ /* 0x000fca00078e0011 */
[----:B------:R-:W1:Y:S08]  /*0ac0*/  LDC R8, c[0x0][0x630] ;  /* 0x00018c00ff087b82 */ /* 0x000e700000000800 */
[----:B------:R-:W2:Y:S01]  /*0ad0*/  LDC.64 R28, c[0x0][0x620] ;  /* 0x00018800ff1c7b82 */ /* 0x000ea20000000a00 */
[----:B0-----:R-:W-:-:S04]  /*0ae0*/  ISETP.NE.U32.AND P0, PT, R26, RZ, PT ;  /* 0x000000ff1a00720c */ /* 0x001fc80003f05070 */
[----:B------:R-:W-:-:S13]  /*0af0*/  ISETP.NE.AND.EX P0, PT, R27, RZ, PT, P0 ;  /* 0x000000ff1b00720c */ /* 0x000fda0003f05300 */
[----:B-12---:R-:W-:Y:S05]  /*0b00*/  @!P0 BRA `(.L_x_9) ;  /* 0x0000000000288947 */ /* 0x006fea0003800000 */
[----:B------:R-:W0:Y:S02]  /*0b10*/  LDC R3, c[0x0][0x634] ;  /* 0x00018d00ff037b82 */ /* 0x000e240000000800 */
[----:B0-----:R-:W-:-:S05]  /*0b20*/  IADD3 R3, P0, R16, R3, RZ ;  /* 0x0000000310037210 */ /* 0x001fca0007f1e0ff */
[----:B------:R-:W-:-:S04]  /*0b30*/  IMAD.X R21, RZ, RZ, R17, P0 ;  /* 0x000000ffff157224 */ /* 0x000fc800000e0611 */
[----:B------:R-:W-:-:S04]  /*0b40*/  IMAD.WIDE.U32 R10, R21, R26, RZ ;  /* 0x0000001a150a7225 */ /* 0x000fc800078e00ff */
[----:B------:R-:W-:-:S04]  /*0b50*/  IMAD.WIDE.U32 R12, P0, R3, R27, R10 ;  /* 0x0000001b030c7225 */ /* 0x000fc8000780000a */
[----:B------:R-:W-:-:S04]  /*0b60*/  IMAD.WIDE.U32 R10, R3, R26, RZ ;  /* 0x0000001a030a7225 */ /* 0x000fc800078e00ff */
[----:B------:R-:W-:Y:S01]  /*0b70*/  IMAD.X R15, RZ, RZ, RZ, P0 ;  /* 0x000000ffff0f7224 */ /* 0x000fe200000e06ff */
[----:B------:R-:W-:Y:S01]  /*0b80*/  IADD3 RZ, P0, R11, R12, RZ ;  /* 0x0000000c0bff7210 */ /* 0x000fe20007f1e0ff */
[----:B------:R-:W-:-:S04]  /*0b90*/  IMAD.MOV.U32 R14, RZ, RZ, R13 ;  /* 0x000000ffff0e7224 */ /* 0x000fc800078e000d */
[----:B------:R-:W-:-:S08]  /*0ba0*/  IMAD.WIDE.U32.X R10, R21, R27, R14, P0 ;  /* 0x0000001b150a7225 */ /* 0x000fd000000e040e */
.L_x_9:
[----:B------:R-:W0:Y:S01]  /*0bb0*/  LDC.64 R32, c[0x0][0x640] ;  /* 0x00019000ff207b82 */ /* 0x000e220000000a00 */
[--C-:B------:R-:W-:Y:S01]  /*0bc0*/  SHF.R.U64 R27, R10, R8, R11.reuse ;  /* 0x000000080a1b7219 */ /* 0x100fe2000000120b */
[----:B------:R-:W-:Y:S01]  /*0bd0*/  IMAD R31, R9, R24, R4 ;  /* 0x00000018091f7224 */ /* 0x000fe200078e0204 */
[----:B------:R-:W-:Y:S01]  /*0be0*/  SHF.R.U32.HI R3, RZ, R8, R11 ;  /* 0x00000008ff037219 */ /* 0x000fe2000001160b */
[----:B------:R-:W-:Y:S01]  /*0bf0*/  IMAD.MOV.U32 R23, RZ, RZ, 0x1 ;  /* 0x00000001ff177424 */ /* 0x000fe200078e00ff */
[----:B------:R-:W-:-:S03]  /*0c00*/  IADD3 R5, P0, RZ, -R27, RZ ;  /* 0x8000001bff057210 */ /* 0x000fc60007f1e0ff */
[----:B------:R-:W1:Y:S02]  /*0c10*/  LDC R12, c[0x0][0x618] ;  /* 0x00018600ff0c7b82 */ /* 0x000e640000000800 */
[----:B------:R-:W-:Y:S02]  /*0c20*/  IMAD.X R3, RZ, RZ, ~R3, P0 ;  /* 0x000000ffff037224 */ /* 0x000fe400000e0e03 */
[----:B------:R-:W-:-:S04]  /*0c30*/  IMAD.WIDE.U32 R10, R5, R28, R16 ;  /* 0x0000001c050a7225 */ /* 0x000fc800078e0010 */
[----:B------:R-:W2:Y:S01]  /*0c40*/  LDC R20, c[0x0][0x608] ;  /* 0x00018200ff147b82 */ /* 0x000ea20000000800 */
[----:B------:R-:W-:Y:S02]  /*0c50*/  IMAD R8, R3, R28, RZ ;  /* 0x0000001c03087224 */ /* 0x000fe400078e02ff */
[----:B------:R-:W-:Y:S02]  /*0c60*/  IMAD.MOV.U32 R3, RZ, RZ, -0x1 ;  /* 0xffffffffff037424 */ /* 0x000fe400078e00ff */
[----:B------:R-:W-:-:S03]  /*0c70*/  IMAD R5, R5, R29, R8 ;  /* 0x0000001d05057224 */ /* 0x000fc600078e0208 */
[----:B------:R-:W3:Y:S01]  /*0c80*/  LDC R30, c[0x0][0x658] ;  /* 0x00019600ff1e7b82 */ /* 0x000ee20000000800 */
[----:B------:R-:W-:Y:S01]  /*0c90*/  IMAD.IADD R5, R11, 0x1, R5 ;  /* 0x000000010b057824 */ /* 0x000fe200078e0205 */
[----:B0-----:R-:W-:-:S04]  /*0ca0*/  ISETP.NE.U32.AND P0, PT, R32, RZ, PT ;  /* 0x000000ff2000720c */ /* 0x001fc80003f05070 */
[----:B------:R-:W-:Y:S02]  /*0cb0*/  ISETP.NE.AND.EX P0, PT, R33, RZ, PT, P0 ;  /* 0x000000ff2100720c */ /* 0x000fe40003f05300 */
[----:B------:R-:W0:Y:S01]  /*0cc0*/  LDC R26, c[0x0][0x600] ;  /* 0x00018000ff1a7b82 */ /* 0x000e220000000800 */
[-CC-:B-1----:R-:W-:Y:S02]  /*0cd0*/  SHF.R.U64 R14, R10, R12.reuse, R5.reuse ;  /* 0x0000000c0a0e7219 */ /* 0x182fe40000001205 */
[----:B------:R-:W-:-:S05]  /*0ce0*/  SHF.R.U32.HI R5, RZ, R12, R5 ;  /* 0x0000000cff057219 */ /* 0x000fca0000011605 */
[----:B------:R-:W1:Y:S01]  /*0cf0*/  LDC R15, c[0x0][0x648] ;  /* 0x00019200ff0f7b82 */ /* 0x000e620000000800 */
[-CC-:B--2---:R-:W-:Y:S02]  /*0d00*/  SHF.R.U64 R29, R14, R20.reuse, R5.reuse ;  /* 0x000000140e1d7219 */ /* 0x184fe40000001205 */
[----:B------:R-:W-:-:S05]  /*0d10*/  SHF.R.U32.HI R5, RZ, R20, R5 ;  /* 0x00000014ff057219 */ /* 0x000fca0000011605 */
[----:B------:R-:W2:Y:S01]  /*0d20*/  LDC R21, c[0x0][0x638] ;  /* 0x00018e00ff157b82 */ /* 0x000ea20000000800 */
[-CC-:B---3--:R-:W-:Y:S02]  /*0d30*/  SHF.R.U64 R20, R29, R30.reuse, R5.reuse ;  /* 0x0000001e1d147219 */ /* 0x188fe40000001205 */
[-C--:B------:R-:W-:Y:S02]  /*0d40*/  SHF.L.U32 R3, R3, R30.reuse, RZ ;  /* 0x0000001e03037219 */ /* 0x080fe400000006ff */
[----:B------:R-:W-:Y:S01]  /*0d50*/  SHF.R.U32.HI R5, RZ, R30, R5 ;  /* 0x0000001eff057219 */ /* 0x000fe20000011605 */
[----:B------:R-:W-:Y:S01]  /*0d60*/  IMAD.MOV.U32 R4, RZ, RZ, R20 ;  /* 0x000000ffff047224 */ /* 0x000fe200078e0014 */
[----:B------:R-:W-:Y:S01]  /*0d70*/  LOP3.LUT R12, RZ, R3, RZ, 0x33, !PT ;  /* 0x00000003ff0c7212 */ /* 0x000fe200078e33ff */
[----:B------:R-:W3:Y:S01]  /*0d80*/  LDC R25, c[0x0][0x610] ;  /* 0x00018400ff197b82 */ /* 0x000ee20000000800 */
[----:B------:R-:W-:Y:S05]  /*0d90*/  @!P0 BRA `(.L_x_10) ;  /* 0x0000000000288947 */ /* 0x000fea0003800000 */
[----:B------:R-:W4:Y:S02]  /*0da0*/  LDC R3, c[0x0][0x64c] ;  /* 0x00019300ff037b82 */ /* 0x000f240000000800 */
[----:B----4-:R-:W-:-:S05]  /*0db0*/  IADD3 R3, P0, R20, R3, RZ ;  /* 0x0000000314037210 */ /* 0x010fca0007f1e0ff */
        /* <DEDUP_REMOVED lines=8> */
.L_x_10:
[----:B-1----:R-:W-:Y:S01]  /*0e40*/  SHF.R.U64 R4, R4, R15, R5 ;  /* 0x0000000f04047219 */ /* 0x002fe20000001205 */
[----:B0-----:R-:W-:Y:S01]  /*0e50*/  VIADD R5, R26, 0xffffffff ;  /* 0xffffffff1a057836 */ /* 0x001fe20000000000 */
[----:B------:R-:W-:Y:S01]  /*0e60*/  SHF.L.U32 R3, R23, R30, RZ ;  /* 0x0000001e17037219 */ /* 0x000fe200000006ff */
[----:B------:R-:W-:Y:S01]  /*0e70*/  IMAD.MOV.U32 R23, RZ, RZ, R27 ;  /* 0x000000ffff177224 */ /* 0x000fe200078e001b */
[----:B------:R-:W-:Y:S01]  /*0e80*/  LOP3.LUT R12, R29, R12, RZ, 0xc0, !PT ;  /* 0x0000000c1d0c7212 */ /* 0x000fe200078ec0ff */
[----:B------:R-:W-:Y:S01]  /*0e90*/  IMAD.MOV R8, RZ, RZ, -R4 ;  /* 0x000000ffff087224 */ /* 0x000fe200078e0a04 */
[----:B------:R-:W-:Y:S02]  /*0ea0*/  SEL R6, R6, R31, !P1 ;  /* 0x0000001f06067207 */ /* 0x000fe40004800000 */
[----:B------:R-:W-:Y:S01]  /*0eb0*/  LOP3.LUT R5, R14, R5, RZ, 0xc0, !PT ;  /* 0x000000050e057212 */ /* 0x000fe200078ec0ff */
[----:B------:R-:W-:Y:S02]  /*0ec0*/  IMAD R9, R3, R4, R12 ;  /* 0x0000000403097224 */ /* 0x000fe400078e020c */
[----:B--2---:R-:W-:-:S02]  /*0ed0*/  IMAD R3, R8, R21, R20 ;  /* 0x0000001508037224 */ /* 0x004fc400078e0214 */
[----:B---3--:R-:W-:Y:S02]  /*0ee0*/  IMAD R6, R9, R25, R6 ;  /* 0x0000001909067224 */ /* 0x008fe400078e0206 */
[----:B------:R-:W-:Y:S02]  /*0ef0*/  IMAD R109, R3, R26, R5 ;  /* 0x0000001a036d7224 */ /* 0x000fe400078e0205 */
[----:B------:R-:W-:-:S03]  /*0f00*/  IMAD.MOV.U32 R4, RZ, RZ, 0x1 ;  /* 0x00000001ff047424 */ /* 0x000fc600078e00ff */
[----:B------:R-:W-:Y:S02]  /*0f10*/  SEL R102, R109, R6, !P1 ;  /* 0x000000066d667207 */ /* 0x000fe40004800000 */
[----:B------:R-:W-:Y:S02]  /*0f20*/  PRMT R3, R4, 0x7610, R3 ;  /* 0x0000761004037816 */ /* 0x000fe40000000003 */
[----:B------:R-:W-:-:S07]  /*0f30*/  SEL R109, R6, R109, !P1 ;  /* 0x0000006d066d7207 */ /* 0x000fce0004800000 */
.L_x_8:
[----:B------:R-:W-:-:S08]  /*0f40*/  NOP ;  /* 0x0000000000007918 */ /* 0x000fd00000000000 */
[----:B------:R-:W0:Y:S02]  /*0f50*/  USETMAXREG.TRY_ALLOC.CTAPOOL UP0, 0xe8 ;  /* 0x000000e8000079c8 */ /* 0x000e240008000600 */
[----:B0-----:R-:W-:-:S13]  /*0f60*/  PLOP3.LUT P0, PT, PT, PT, UP0, 0x80, 0x0 ;  /* 0x000000000000781c */ /* 0x001fda0003f0f008 */
[----:B------:R-:W-:Y:S05]  /*0f70*/  @!P0 BRA `(.L_x_8) ;  /* 0xfffffffc00f08947 */ /* 0x000fea000383ffff */
[----:B------:R-:W-:Y:S01]  /*0f80*/  ULDC.64 UR4, c[0x0][0x598] ;  /* 0x0001660000047ab9 */ /* 0x000fe20000000a00 */
[----:B------:R-:W-:Y:S01]  /*0f90*/  ULDC.64 UR38, c[0x0][0x208] ;  /* 0x0000820000267ab9 */ /* 0x000fe20000000a00 */
[----:B------:R-:W-:-:S04]  /*0fa0*/  ISETP.NE.U32.AND P0, PT, RZ, UR4, PT ;  /* 0x00000004ff007c0c */ /* 0x000fc8000bf05070 */
[----:B------:R-:W-:-:S13]  /*0fb0*/  ISETP.NE.AND.EX P0, PT, RZ, UR5, PT, P0 ;  /* 0x00000005ff007c0c */ /* 0x000fda000bf05300 */
[----:B------:R-:W-:Y:S05]  /*0fc0*/  @!P0 BRA `(.L_x_11) ;  /* 0x00000000001c8947 */ /* 0x000fea0003800000 */
[----:B------:R-:W0:Y:S02]  /*0fd0*/  LDC.64 R4, c[0x0][0x598] ;  /* 0x00016600ff047b82 */ /* 0x000e240000000a00 */
[----:B0-----:R-:W2:Y:S02]  /*0fe0*/  LDG.E.64 R4, desc[UR38][R4.64] ;  /* 0x0000002604047981 */ /* 0x001ea4000c1e1b00 */
[----:B--2---:R-:W-:-:S04]  /*0ff0*/  ISETP.NE.U32.AND P0, PT, R4, RZ, PT ;  /* 0x000000ff0400720c */ /* 0x004fc80003f05070 */
[----:B------:R-:W-:-:S13]  /*1000*/  ISETP.NE.AND.EX P0, PT, R5, RZ, PT, P0 ;  /* 0x000000ff0500720c */ /* 0x000fda0003f05300 */
[----:B------:R-:W-:Y:S05]  /*1010*/  @!P0 BRA `(.L_x_11) ;  /* 0x0000000000088947 */ /* 0x000fea0003800000 */
[----:B------:R0:W5:Y:S01]  /*1020*/  LD.E R90, desc[UR38][R4.64] ;  /* 0x00000026045a7980 */ /* 0x000162000c101900 */
[----:B------:R-:W-:Y:S05]  /*1030*/  BRA `(.L_x_12) ;  /* 0x0000000000247947 */ /* 0x000fea0003800000 */
.L_x_11:
[----:B------:R-:W-:Y:S02]  /*1040*/  ULDC.64 UR4, c[0x0][0x588] ;  /* 0x0001620000047ab9 */ /* 0x000fe40000000a00 */
[----:B------:R-:W-:-:S04]  /*1050*/  ISETP.NE.U32.AND P0, PT, RZ, UR4, PT ;  /* 0x00000004ff007c0c */ /* 0x000fc8000bf05070 */
[----:B------:R-:W-:-:S13]  /*1060*/  ISETP.NE.AND.EX P0, PT, RZ, UR5, PT, P0 ;  /* 0x00000005ff007c0c */ /* 0x000fda000bf05300 */
[----:B------:R-:W-:Y:S05]  /*1070*/  @!P0 BRA `(.L_x_13) ;  /* 0x00000000000c8947 */ /* 0x000fea0003800000 */
[----:B------:R-:W0:Y:S02]  /*1080*/  LDC.64 R90, c[0x0][0x588] ;  /* 0x00016200ff5a7b82 */ /* 0x000e240000000a00 */
[----:B0-----:R1:W5:Y:S01]  /*1090*/  LDG.E R90, desc[UR38][R90.64] ;  /* 0x000000265a5a7981 */ /* 0x001362000c1e1900 */
[----:B------:R-:W-:Y:S05]  /*10a0*/  BRA `(.L_x_12) ;  /* 0x0000000000087947 */ /* 0x000fea0003800000 */
.L_x_13:
[----:B------:R-:W-:Y:S02]  /*10b0*/  ULDC UR4, c[0x0][0x580] ;  /* 0x0001600000047ab9 */ /* 0x000fe40000000800 */
[----:B------:R-:W-:-:S07]  /*10c0*/  IMAD.U32 R90, RZ, RZ, UR4 ;  /* 0x00000004ff5a7e24 */ /* 0x000fce000f8e00ff */
.L_x_12:
[----:B------:R-:W-:Y:S02]  /*10d0*/  ULDC.64 UR4, c[0x0][0x5a0] ;  /* 0x0001680000047ab9 */ /* 0x000fe40000000a00 */
[----:B------:R-:W-:-:S04]  /*10e0*/  ISETP.NE.U32.AND P0, PT, RZ, UR4, PT ;  /* 0x00000004ff007c0c */ /* 0x000fc8000bf05070 */
[----:B------:R-:W-:-:S13]  /*10f0*/  ISETP.NE.AND.EX P0, PT, RZ, UR5, PT, P0 ;  /* 0x00000005ff007c0c */ /* 0x000fda000bf05300 */
[----:B------:R-:W-:Y:S05]  /*1100*/  @!P0 BRA `(.L_x_14) ;  /* 0x00000000001c8947 */ /* 0x000fea0003800000 */
[----:B0-----:R-:W0:Y:S02]  /*1110*/  LDC.64 R4, c[0x0][0x5a0] ;  /* 0x00016800ff047b82 */ /* 0x001e240000000a00 */
[----:B0-----:R-:W2:Y:S02]  /*1120*/  LDG.E.64 R4, desc[UR38][R4.64] ;  /* 0x0000002604047981 */ /* 0x001ea4000c1e1b00 */
[----:B--2---:R-:W-:-:S04]  /*1130*/  ISETP.NE.U32.AND P0, PT, R4, RZ, PT ;  /* 0x000000ff0400720c */ /* 0x004fc80003f05070 */
[----:B------:R-:W-:-:S13]  /*1140*/  ISETP.NE.AND.EX P0, PT, R5, RZ, PT, P0 ;  /* 0x000000ff0500720c */ /* 0x000fda0003f05300 */
[----:B------:R-:W-:Y:S05]  /*1150*/  @!P0 BRA `(.L_x_14) ;  /* 0x0000000000088947 */ /* 0x000fea0003800000 */
[----:B-1----:R0:W5:Y:S01]  /*1160*/  LD.E R91, desc[UR38][R4.64] ;  /* 0x00000026045b7980 */ /* 0x002162000c101900 */
[----:B------:R-:W-:Y:S05]  /*1170*/  BRA `(.L_x_15) ;  /* 0x0000000000247947 */ /* 0x000fea0003800000 */
.L_x_14:
[----:B------:R-:W-:Y:S02]  /*1180*/  ULDC.64 UR4, c[0x0][0x590] ;  /* 0x0001640000047ab9 */ /* 0x000fe40000000a00 */
[----:B------:R-:W-:-:S04]  /*1190*/  ISETP.NE.U32.AND P0, PT, RZ, UR4, PT ;  /* 0x00000004ff007c0c */ /* 0x000fc8000bf05070 */
[----:B------:R-:W-:-:S13]  /*11a0*/  ISETP.NE.AND.EX P0, PT, RZ, UR5, PT, P0 ;  /* 0x00000005ff007c0c */ /* 0x000fda000bf05300 */
[----:B------:R-:W-:Y:S05]  /*11b0*/  @!P0 BRA `(.L_x_16) ;  /* 0x00000000000c8947 */ /* 0x000fea0003800000 */
[----:B0-----:R-:W1:Y:S02]  /*11c0*/  LDC.64 R4, c[0x0][0x590] ;  /* 0x00016400ff047b82 */ /* 0x001e640000000a00 */
[----:B-1----:R1:W5:Y:S01]  /*11d0*/  LDG.E R91, desc[UR38][R4.64] ;  /* 0x00000026045b7981 */ /* 0x002362000c1e1900 */
[----:B------:R-:W-:Y:S05]  /*11e0*/  BRA `(.L_x_15) ;  /* 0x0000000000087947 */ /* 0x000fea0003800000 */
.L_x_16:
[----:B------:R-:W-:Y:S02]  /*11f0*/  ULDC UR4, c[0x0][0x584] ;  /* 0x0001610000047ab9 */ /* 0x000fe40000000800 */
[----:B-1----:R-:W-:-:S07]  /*1200*/  IMAD.U32 R91, RZ, RZ, UR4 ;  /* 0x00000004ff5b7e24 */ /* 0x002fce000f8e00ff */
.L_x_15:
[----:B------:R-:W-:-:S13]  /*1210*/  LOP3.LUT P0, RZ, R3, 0xff, RZ, 0xc0, !PT ;  /* 0x000000ff03ff7812 */ /* 0x000fda000780c0ff */
[----:B------:R-:W-:Y:S05]  /*1220*/  @!P0 EXIT ;  /* 0x000000000000894d */ /* 0x000fea0003800000 */
[----:B------:R-:W2:Y:S01]  /*1230*/  LDC R96, c[0x0][0x658] ;  /* 0x00019600ff607b82 */ /* 0x000ea20000000800 */
[----:B------:R-:W-:Y:S01]  /*1240*/  ULDC.64 UR6, c[0x0][0x288] ;  /* 0x0000a20000067ab9 */ /* 0x000fe20000000a00 */
[----:B------:R-:W-:Y:S01]  /*1250*/  LOP3.LUT R7, R7, 0x1, RZ, 0xc0, !PT ;  /* 0x0000000107077812 */ /* 0x000fe200078ec0ff */
[----:B------:R-:W-:Y:S01]  /*1260*/  UIADD3 UR4, UR7, 0x1f, URZ ;  /* 0x0000001f07047890 */ /* 0x000fe2000fffe03f */
[----:B------:R-:W-:Y:S01]  /*1270*/  SHF.R.U32.HI R3, RZ, 0x2, R98 ;  /* 0x00000002ff037819 */ /* 0x000fe20000011662 */
[----:B01----:R-:W-:Y:S01]  /*1280*/  IMAD.U32 R4, RZ, RZ, UR6 ;  /* 0x00000006ff047e24 */ /* 0x003fe2000f8e00ff */
[----:B------:R-:W-:Y:S01]  /*1290*/  SHF.R.U32.HI R0, RZ, 0x1, R0 ;  /* 0x00000001ff007819 */ /* 0x000fe20000011600 */
[----:B------:R-:W-:Y:S01]  /*12a0*/  USHF.R.S32.HI UR5, URZ, 0x1f, UR4 ;  /* 0x0000001f3f057899 */ /* 0x000fe20008011404 */
[----:B------:R-:W0:Y:S01]  /*12b0*/  LDC.64 R92, c[0x0][0x5c8] ;  /* 0x00017200ff5c7b82 */ /* 0x000e220000000a00 */
[----:B------:R-:W-:Y:S01]  /*12c0*/  LOP3.LUT R97, R98, 0x3, RZ, 0xc0, !PT ;  /* 0x0000000362617812 */ /* 0x000fe200078ec0ff */
[----:B------:R-:W-:Y:S01]  /*12d0*/  IMAD.SHL.U32 R88, R7, 0x40, RZ ;  /* 0x0000004007587824 */ /* 0x000fe200078e00ff */
[----:B------:R-:W-:Y:S01]  /*12e0*/  LOP3.LUT R3, R3, 0x7, RZ, 0xc0, !PT ;  /* 0x0000000703037812 */ /* 0x000fe200078ec0ff */
[----:B------:R-:W-:Y:S01]  /*12f0*/  ULEA.HI UR5, UR5, UR4, URZ, 0x5 ;  /* 0x0000000405057291 */ /* 0x000fe2000f8f283f */
[----:B------:R-:W-:Y:S01]  /*1300*/  LOP3.LUT R0, R0, 0x30, RZ, 0xc0, !PT ;  /* 0x0000003000007812 */ /* 0x000fe200078ec0ff */
[----:B------:R-:W-:Y:S01]  /*1310*/  IMAD R97, R97, -0x2, R4 ;  /* 0xfffffffe61617824 */ /* 0x000fe200078e0204 */
[--C-:B------:R-:W-:Y:S01]  /*1320*/  LOP3.LUT R88, R88, 0x40, R3.reuse, 0xe2, !PT ;  /* 0x0000004058587812 */ /* 0x100fe200078ee203 */
[----:B------:R-:W-:Y:S01]  /*1330*/  USHF.R.S32.HI UR43, URZ, 0x5, UR5 ;  /* 0x000000053f2b7899 */ /* 0x000fe20008011405 */
[----:B------:R-:W-:Y:S01]  /*1340*/  IADD3 R4, RZ, -R0, -R3 ;  /* 0x80000000ff047210 */ /* 0x000fe20007ffe803 */
[----:B------:R-:W-:Y:S01]  /*1350*/  IMAD.MOV.U32 R3, RZ, RZ, -0x1 ;  /* 0xffffffffff037424 */ /* 0x000fe200078e00ff */
[----:B------:R-:W-:Y:S01]  /*1360*/  LOP3.LUT R99, R98, 0x80, RZ, 0xc0, !PT ;  /* 0x0000008062637812 */ /* 0x000fe200078ec0ff */
[----:B------:R-:W-:Y:S01]  /*1370*/  IMAD.MOV.U32 R5, RZ, RZ, 0x1 ;  /* 0x00000001ff057424 */ /* 0x000fe200078e00ff */
[----:B------:R-:W-:Y:S01]  /*1380*/  UISETP.LT.AND UP0, UPT, UR43, 0x1, UPT ;  /* 0x000000012b00788c */ /* 0x000fe2000bf01270 */
[----:B------:R-:W-:Y:S01]  /*1390*/  IMAD R4, R7, -0x40, R4 ;  /* 0xffffffc007047824 */ /* 0x000fe200078e0204 */
[----:B------:R-:W-:Y:S01]  /*13a0*/  ULDC UR4, c[0x0][0x284] ;  /* 0x0000a10000047ab9 */ /* 0x000fe20000000800 */
[----:B--2---:R-:W-:Y:S01]  /*13b0*/  SHF.L.U32 R3, R3, R96, RZ ;  /* 0x0000006003037219 */ /* 0x004fe200000006ff */
[----:B------:R-:W-:Y:S01]  /*13c0*/  USEL UR44, UR43, 0x1, UP0 ;  /* 0x000000012b2c7887 */ /* 0x000fe20008000000 */
[----:B------:R-:W-:Y:S01]  /*13d0*/  LOP3.LUT R88, R88, R0, RZ, 0xfc, !PT ;  /* 0x0000000058587212 */ /* 0x000fe200078efcff */
[----:B------:R-:W-:Y:S01]  /*13e0*/  IMAD.SHL.U32 R98, R98, 0x2, RZ ;  /* 0x0000000262627824 */ /* 0x000fe200078e00ff */
[----:B------:R-:W-:Y:S01]  /*13f0*/  SHF.L.U32 R96, R5, R96, RZ ;  /* 0x0000006005607219 */ /* 0x000fe200000006ff */
[----:B------:R-:W-:Y:S01]  /*1400*/  VIADD R101, R4, UR4 ;  /* 0x0000000404657c36 */ /* 0x000fe20008000000 */
[----:B------:R-:W-:Y:S01]  /*1410*/  LOP3.LUT R114, R18, 0x1, RZ, 0xfc, !PT ;  /* 0x0000000112727812 */ /* 0x000fe200078efcff */
[----:B------:R-:W-:Y:S01]  /*1420*/  IMAD.MOV.U32 R89, RZ, RZ, RZ ;  /* 0x000000ffff597224 */ /* 0x000fe200078e00ff */
[C-C-:B0-----:R-:W-:Y:S01]  /*1430*/  SHF.L.U64.HI R94, R92.reuse, 0x7, R93.reuse ;  /* 0x000000075c5e7819 */ /* 0x141fe2000001025d */
[----:B------:R-:W-:Y:S01]  /*1440*/  UIADD3 UR44, UR43, -UR44, URZ ;  /* 0x8000002c2b2c7290 */ /* 0x000fe2000fffe03f */
[C---:B------:R-:W-:Y:S01]  /*1450*/  SHF.L.U64.HI R95, R92.reuse, 0x3, R93 ;  /* 0x000000035c5f7819 */ /* 0x040fe2000001025d */
[C---:B------:R-:W-:Y:S01]  /*1460*/  IMAD.SHL.U32 R93, R92.reuse, 0x80, RZ ;  /* 0x000000805c5d7824 */ /* 0x040fe200078e00ff */
[----:B------:R-:W-:Y:S01]  /*1470*/  SHF.R.U32.HI R99, RZ, 0x7, R99 ;  /* 0x00000007ff637819 */ /* 0x000fe20000011663 */
[----:B------:R-:W-:Y:S01]  /*1480*/  IMAD.SHL.U32 R92, R92, 0x8, RZ ;  /* 0x000000085c5c7824 */ /* 0x000fe200078e00ff */
[----:B------:R-:W-:Y:S01]  /*1490*/  LOP3.LUT R100, RZ, R3, RZ, 0x33, !PT ;  /* 0x00000003ff647212 */ /* 0x000fe200078e33ff */
[----:B------:R-:W-:Y:S01]  /*14a0*/  UMOV UR40, URZ ;  /* 0x0000003f00287c82 */ /* 0x000fe20008000000 */
[----:B------:R-:W-:-:S05]  /*14b0*/  UMOV UR41, URZ ;  /* 0x0000003f00297c82 */ /* 0x000fca0008000000 */
.L_x_160:
[----:B0-----:R-:W0:Y:S01]  /*14c0*/  SHFL.IDX PT, R0, R99, RZ, 0x1f ;  /* 0x00001fff63007589 */ /* 0x001e2200000e0000 */
[----:B-1----:R-:W1:Y:S01]  /*14d0*/  S2UR UR7, SR_CgaCtaId ;  /* 0x00000000000779c3 */ /* 0x002e620000008800 */
[----:B------:R-:W-:Y:S01]  /*14e0*/  UMOV UR6, 0x400 ;  /* 0x0000040000067882 */ /* 0x000fe20000000000 */
[----:B0-----:R-:W-:Y:S01]  /*14f0*/  R2UR UR4, R0 ;  /* 0x00000000000472ca */ /* 0x001fe200000e0000 */
[----:B-1----:R-:W-:-:S12]  /*1500*/  ULEA UR6, UR7, UR6, 0x18 ;  /* 0x0000000607067291 */ /* 0x002fd8000f8ec03f */
[----:B------:R-:W-:-:S04]  /*1510*/  ULEA.HI UR5, UR4, UR4, URZ, 0x1 ;  /* 0x0000000404057291 */ /* 0x000fc8000f8f083f */
[----:B------:R-:W-:-:S04]  /*1520*/  ULOP3.LUT UR5, UR5, 0xffffe, URZ, 0xc0, !UPT ;  /* 0x000ffffe05057892 */ /* 0x000fc8000f8ec03f */
[----:B------:R-:W-:-:S03]  /*1530*/  UIADD3 UR5, UR4, -UR5, URZ ;  /* 0x8000000504057290 */ /* 0x000fc6000fffe03f */
[----:B------:R-:W-:Y:S01]  /*1540*/  ULDC UR4, c[0x0][0x28c] ;  /* 0x0000a30000047ab9 */ /* 0x000fe20000000800 */
[----:B------:R-:W-:Y:S01]  /*1550*/  ULEA UR5, UR5, UR6, 0xc ;  /* 0x0000000605057291 */ /* 0x000fe2000f8e603f */
[----:B------:R-:W-:-:S03]  /*1560*/  ISETP.LT.AND P0, PT, RZ, UR4, PT ;  /* 0x00000004ff007c0c */ /* 0x000fc6000bf01270 */
[----:B------:R-:W-:-:S04]  /*1570*/  UIADD3 UR5, UR5, 0x100, URZ ;  /* 0x0000010005057890 */ /* 0x000fc8000fffe03f */
[----:B------:R-:W-:-:S04]  /*1580*/  USHF.R.U32.HI UR5, URZ, 0x4, UR5 ;  /* 0x000000043f057899 */ /* 0x000fc80008011605 */
[----:B------:R-:W-:-:S04]  /*1590*/  ULOP3.LUT UR5, UR5, 0x3fff, URZ, 0xc0, !UPT ;  /* 0x00003fff05057892 */ /* 0x000fc8000f8ec03f */
[----:B------:R-:W-:Y:S01]  /*15a0*/  ULOP3.LUT UR45, UR5, 0x10000, URZ, 0xfc, !UPT ;  /* 0x00010000052d7892 */ /* 0x000fe2000f8efc3f */
[----:B--2345:R-:W-:Y:S11]  /*15b0*/  @P0 BRA `(.L_x_17) ;  /* 0x0000000000400947 */ /* 0x03cff60003800000 */
[----:B------:R-:W-:Y:S01]  /*15c0*/  MOV R0, 0x0 ;  /* 0x0000000000007802 */ /* 0x000fe20000000f00 */
[----:B------:R-:W-:Y:S01]  /*15d0*/  ULDC.64 UR4, c[0x4][0x68] ;  /* 0x01001a0000047ab9 */ /* 0x000fe20000000a00 */
[----:B------:R-:W-:Y:S01]  /*15e0*/  ULDC.64 UR6, c[0x4][0x8] ;  /* 0x0100020000067ab9 */ /* 0x000fe20000000a00 */
[----:B------:R-:W-:Y:S01]  /*15f0*/  IMAD.U32 R4, RZ, RZ, UR4 ;  /* 0x00000004ff047e24 */ /* 0x000fe2000f8e00ff */
[----:B------:R0:W1:Y:S01]  /*1600*/  LDC.64 R14, c[0x4][R0] ;  /* 0x01000000000e7b82 */ /* 0x0000620000000a00 */
[----:B------:R-:W-:Y:S01]  /*1610*/  IMAD.U32 R5, RZ, RZ, UR5 ;  /* 0x00000005ff057e24 */ /* 0x000fe2000f8e00ff */
[----:B------:R-:W-:Y:S01]  /*1620*/  ULDC.64 UR4, c[0x4][0x70] ;  /* 0x01001c0000047ab9 */ /* 0x000fe20000000a00 */
[----:B------:R-:W-:Y:S02]  /*1630*/  IMAD.U32 R10, RZ, RZ, UR6 ;  /* 0x00000006ff0a7e24 */ /* 0x000fe4000f8e00ff */
[----:B------:R-:W-:Y:S02]  /*1640*/  IMAD.U32 R6, RZ, RZ, UR4 ;  /* 0x00000004ff067e24 */ /* 0x000fe4000f8e00ff */
[----:B------:R-:W-:-:S02]  /*1650*/  IMAD.U32 R7, RZ, RZ, UR5 ;  /* 0x00000005ff077e24 */ /* 0x000fc4000f8e00ff */
[----:B------:R-:W-:Y:S02]  /*1660*/  IMAD.U32 R11, RZ, RZ, UR7 ;  /* 0x00000007ff0b7e24 */ /* 0x000fe4000f8e00ff */
[----:B------:R-:W-:Y:S02]  /*1670*/  IMAD.MOV.U32 R8, RZ, RZ, 0x1e1 ;  /* 0x000001e1ff087424 */ /* 0x000fe400078e00ff */
[----:B------:R-:W-:Y:S02]  /*1680*/  IMAD.MOV.U32 R12, RZ, RZ, 0x1 ;  /* 0x00000001ff0c7424 */ /* 0x000fe400078e00ff */
[----:B0-----:R-:W-:-:S07]  /*1690*/  IMAD.MOV.U32 R13, RZ, RZ, RZ ;  /* 0x000000ffff0d7224 */ /* 0x001fce00078e00ff */
[----:B------:R-:W-:-:S07]  /*16a0*/  LEPC R20, `(.L_x_17) ;  /* 0x000000001014794e */ /* 0x000fce0000000000 */
[----:B-1---5:R-:W-:Y:S05]  /*16b0*/  CALL.ABS.NOINC R14 ;  /* 0x000000000e007343 */ /* 0x022fea0003c00000 */
.L_x_17:
[----:B------:R-:W-:-:S13]  /*16c0*/  ISETP.NE.AND P0, PT, R114, 0x3, PT ;  /* 0x000000037200780c */ /* 0x000fda0003f05270 */
[----:B------:R-:W-:Y:S05]  /*16d0*/  @!P0 BRA `(.L_x_18) ;  /* 0x0000000000048947 */ /* 0x000fea0003800000 */
[----:B------:R-:W-:Y:S01]  /*16e0*/  BPT.TRAP 0x1 ;  /* 0x000000040000795c */ /* 0x000fe20000300000 */
.L_x_18:
[----:B------:R-:W0:Y:S01]  /*16f0*/  S2UR UR5, SR_CgaCtaId ;  /* 0x00000000000579c3 */ /* 0x000e220000008800 */
[----:B------:R-:W-:Y:S01]  /*1700*/  UMOV UR4, 0x400 ;  /* 0x0000040000047882 */ /* 0x000fe20000000000 */
[----:B------:R-:W-:Y:S02]  /*1710*/  IMAD.U32 R0, RZ, RZ, UR40 ;  /* 0x00000028ff007e24 */ /* 0x000fe4000f8e00ff */
[----:B------:R-:W-:-:S03]  /*1720*/  IMAD.U32 R3, RZ, RZ, UR41 ;  /* 0x00000029ff037e24 */ /* 0x000fc6000f8e00ff */
[----:B------:R-:W-:Y:S01]  /*1730*/  SHF.L.U32 R0, R0, 0x1f, RZ ;  /* 0x0000001f00007819 */ /* 0x000fe200000006ff */
[----:B0-----:R-:W-:-:S06]  /*1740*/  ULEA UR4, UR5, UR4, 0x18 ;  /* 0x0000000405047291 */ /* 0x001fcc000f8ec03f */
[----:B------:R-:W-:-:S04]  /*1750*/  IMAD.U32 R6, RZ, RZ, UR4 ;  /* 0x00000004ff067e24 */ /* 0x000fc8000f8e00ff */
[----:B------:R-:W-:-:S04]  /*1760*/  IMAD R3, R3, 0x8, R6 ;  /* 0x0000000803037824 */ /* 0x000fc800078e0206 */
[----:B------:R0:W1:Y:S01]  /*1770*/  SYNCS.PHASECHK.TRANS64.TRYWAIT P1, [R3+URZ], R0 ;  /* 0x00000000030075a7 */ /* 0x000062000802017f */
[----:B------:R-:W-:Y:S05]  /*1780*/  @!P0 BRA `(.L_x_19) ;  /* 0x0000000000048947 */ /* 0x000fea0003800000 */
[----:B------:R-:W-:Y:S01]  /*1790*/  BPT.TRAP 0x1 ;  /* 0x000000040000795c */ /* 0x000fe20000300000 */
.L_x_19:
[----:B------:R-:W-:-:S05]  /*17a0*/  IMAD.U32 R4, RZ, RZ, UR44 ;  /* 0x0000002cff047e24 */ /* 0x000fca000f8e00ff */
[----:B------:R-:W-:Y:S01]  /*17b0*/  ISETP.GE.AND P2, PT, R4, 0x1, PT ;  /* 0x000000010400780c */ /* 0x000fe20003f46270 */
[----:B-1----:R-:W-:-:S12]  /*17c0*/  @P1 BRA `(.L_x_20) ;  /* 0x0000000000081947 */ /* 0x002fd80003800000 */
[----:B------:R-:W1:Y:S02]  /*17d0*/  SYNCS.PHASECHK.TRANS64.TRYWAIT P1, [R3+URZ], R0 ;  /* 0x00000000030075a7 */ /* 0x000e64000802017f */
[----:B-1----:R-:W-:Y:S05]  /*17e0*/  @!P1 BRA `(.L_x_21) ;  /* 0x0000007000809947 */ /* 0x002fea0003800000 */
.L_x_20:
[----:B------:R-:W-:Y:S05]  /*17f0*/  WARPSYNC.ALL ;  /* 0x0000000000007948 */ /* 0x000fea0003800000 */
[----:B------:R-:W-:Y:S01]  /*1800*/  R2UR UR4, R6 ;  /* 0x00000000060472ca */ /* 0x000fe200000e0000 */
[----:B------:R-:W-:Y:S01]  /*1810*/  ULEA UR6, UR41, UR45, 0xa ;  /* 0x0000002d29067291 */ /* 0x000fe2000f8e503f */
[----:B------:R-:W-:Y:S01]  /*1820*/  WARPGROUP.ARRIVE ;  /* 0x00000000000079c5 */ /* 0x000fe20000000000 */
[----:B------:R-:W-:Y:S01]  /*1830*/  UMOV UR9, 0x80000020 ;  /* 0x8000002000097882 */ /* 0x000fe20000000000 */
[----:B------:R-:W-:Y:S01]  /*1840*/  UMOV UR11, 0x80000020 ;  /* 0x80000020000b7882 */ /* 0x000fe20000000000 */
[----:B------:R-:W-:-:S03]  /*1850*/  UIADD3 UR7, UR6, 0x200, URZ ;  /* 0x0000020006077890 */ /* 0x000fc6000fffe03f */
[----:B------:R-:W-:-:S05]  /*1860*/  UMOV UR8, UR6 ;  /* 0x0000000600087c82 */ /* 0x000fca0008000000 */
[----:B------:R-:W-:-:S04]  /*1870*/  UIADD3 UR4, UR4, 0x14100, URZ ;  /* 0x0001410004047890 */ /* 0x000fc8000fffe03f */
[----:B------:R-:W-:-:S04]  /*1880*/  USHF.R.U32.HI UR4, URZ, 0x4, UR4 ;  /* 0x000000043f047899 */ /* 0x000fc80008011604 */
[----:B------:R-:W-:-:S04]  /*1890*/  ULOP3.LUT UR4, UR4, 0x3fff, URZ, 0xc0, !UPT ;  /* 0x00003fff04047892 */ /* 0x000fc8000f8ec03f */
[----:B------:R-:W-:-:S04]  /*18a0*/  ULOP3.LUT UR4, UR4, 0x10000, URZ, 0xfc, !UPT ;  /* 0x0001000004047892 */ /* 0x000fc8000f8efc3f */
[----:B------:R-:W-:-:S07]  /*18b0*/  ULEA UR5, UR41, UR4, 0x8 ;  /* 0x0000000429057291 */ /* 0x000fce000f8e403f */
[----:B------:R-:W-:Y:S02]  /*18c0*/  UMOV UR10, UR5 ;  /* 0x00000005000a7c82 */ /* 0x000fe40008000000 */
[----:B------:R-:W-:Y:S01]  /*18d0*/  HGMMA.64x64x16.F32 R56, gdesc[UR8], RZ, !UPT, gsb0 ;  /* 0x00e00000083879f0 */ /* 0x000fe2000c0008ff */
[----:B------:R-:W-:Y:S01]  /*18e0*/  UMOV UR8, UR7 ;  /* 0x0000000700087c82 */ /* 0x000fe20008000000 */
[----:B------:R-:W-:Y:S01]  /*18f0*/  UMOV UR9, 0x80000020 ;  /* 0x8000002000097882 */ /* 0x000fe20000000000 */
[----:B------:R-:W-:Y:S02]  /*1900*/  WARPGROUP.DEPBAR.LE gsb0, 0x0 ;  /* 0x00008000000079c5 */ /* 0x000fe40000010000 */
[----:B------:R-:W-:-:S06]  /*1910*/  WARPGROUP.ARRIVE ;  /* 0x00000000000079c5 */ /* 0x000fcc0000000000 */
[----:B------:R-:W-:Y:S01]  /*1920*/  HGMMA.64x64x16.F32 R24, gdesc[UR8], RZ, !UPT, gsb0 ;  /* 0x00e00000081879f0 */ /* 0x000fe2000c0008ff */
[----:B------:R-:W-:Y:S02]  /*1930*/  UIADD3 UR8, UR6, 0x2, URZ ;  /* 0x0000000206087890 */ /* 0x000fe4000fffe03f */
[----:B------:R-:W-:Y:S01]  /*1940*/  UIADD3 UR10, UR5, 0x2, URZ ;  /* 0x00000002050a7890 */ /* 0x000fe2000fffe03f */
[----:B------:R-:W-:Y:S01]  /*1950*/  UMOV UR9, 0x80000020 ;  /* 0x8000002000097882 */ /* 0x000fe20000000000 */
[----:B------:R-:W-:Y:S01]  /*1960*/  UMOV UR11, 0x80000020 ;  /* 0x80000020000b7882 */ /* 0x000fe20000000000 */
[----:B------:R-:W-:Y:S01]  /*1970*/  UIADD3 UR6, UR6, 0x202, URZ ;  /* 0x0000020206067890 */ /* 0x000fe2000fffe03f */
[----:B------:R-:W-:Y:S02]  /*1980*/  WARPGROUP.DEPBAR.LE gsb0, 0x0 ;  /* 0x00008000000079c5 */ /* 0x000fe40000010000 */
[----:B------:R-:W-:-:S06]  /*1990*/  WARPGROUP.ARRIVE ;  /* 0x00000000000079c5 */ /* 0x000fcc0000000000 */
[----:B------:R-:W-:Y:S01]  /*19a0*/  HGMMA.64x64x16.F32 R56, gdesc[UR8], R56, gsb0 ;  /* 0x00e00000083879f0 */ /* 0x000fe20008000838 */
[----:B------:R-:W-:Y:S01]  /*19b0*/  UMOV UR8, UR6 ;  /* 0x0000000600087c82 */ /* 0x000fe20008000000 */
[----:B------:R-:W-:Y:S01]  /*19c0*/  UMOV UR9, 0x80000020 ;  /* 0x8000002000097882 */ /* 0x000fe20000000000 */
[----:B------:R-:W-:Y:S02]  /*19d0*/  WARPGROUP.DEPBAR.LE gsb0, 0x0 ;  /* 0x00008000000079c5 */ /* 0x000fe40000010000 */
[----:B------:R-:W-:-:S06]  /*19e0*/  WARPGROUP.ARRIVE ;  /* 0x00000000000079c5 */ /* 0x000fcc0000000000 */
[----:B------:R-:W-:Y:S03]  /*19f0*/  HGMMA.64x64x16.F32 R24, gdesc[UR8], R24, gsb0 ;  /* 0x00e00000081879f0 */ /* 0x000fe60008000818 */
[----:B------:R-:W-:Y:S02]  /*1a00*/  WARPGROUP.DEPBAR.LE gsb0, 0x0 ;  /* 0x00008000000079c5 */ /* 0x000fe40000010000 */
[----:B------:R-:W-:Y:S05]  /*1a10*/  @!P2 BRA `(.L_x_22) ;  /* 0x000000040020a947 */ /* 0x000fea0003800000 */
[----:B------:R-:W-:Y:S01]  /*1a20*/  UIADD3 UR5, UR41, 0x1, URZ ;  /* 0x0000000129057890 */ /* 0x000fe2000fffe03f */
[----:B01----:R-:W-:Y:S02]  /*1a30*/  IMAD.U32 R0, RZ, RZ, UR44 ;  /* 0x0000002cff007e24 */ /* 0x003fe4000f8e00ff */
[----:B------:R-:W-:Y:S01]  /*1a40*/  IMAD.U32 R3, RZ, RZ, UR41 ;  /* 0x00000029ff037e24 */ /* 0x000fe2000f8e00ff */
[----:B------:R-:W-:-:S04]  /*1a50*/  UISETP.NE.AND UP0, UPT, UR5, 0x5, UPT ;  /* 0x000000050500788c */ /* 0x000fc8000bf05270 */
[----:B------:R-:W-:Y:S02]  /*1a60*/  USEL UR6, URZ, 0x1, UP0 ;  /* 0x000000013f067887 */ /* 0x000fe40008000000 */
[----:B------:R-:W-:Y:S02]  /*1a70*/  USEL UR5, UR5, URZ, UP0 ;  /* 0x0000003f05057287 */ /* 0x000fe40008000000 */
[----:B------:R-:W-:-:S06]  /*1a80*/  ULOP3.LUT UR6, UR40, UR6, URZ, 0x3c, !UPT ;  /* 0x0000000628067292 */ /* 0x000fcc000f8e3c3f */
[----:B------:R-:W-:-:S07]  /*1a90*/  IMAD.U32 R7, RZ, RZ, UR6 ;  /* 0x00000006ff077e24 */ /* 0x000fce000f8e00ff */
.L_x_29:
[----:B------:R-:W-:Y:S05]  /*1aa0*/  @!P0 BRA `(.L_x_23) ;  /* 0x0000000000048947 */ /* 0x000fea0003800000 */
[----:B------:R-:W-:Y:S01]  /*1ab0*/  BPT.TRAP 0x1 ;  /* 0x000000040000795c */ /* 0x000fe20000300000 */
.L_x_23:
[----:B------:R-:W0:Y:S01]  /*1ac0*/  S2UR UR7, SR_CgaCtaId ;  /* 0x00000000000779c3 */ /* 0x000e220000008800 */
[----:B------:R-:W-:Y:S01]  /*1ad0*/  UMOV UR6, 0x400 ;  /* 0x0000040000067882 */ /* 0x000fe20000000000 */
[----:B------:R-:W-:Y:S01]  /*1ae0*/  IMAD.U32 R5, RZ, RZ, UR5 ;  /* 0x00000005ff057e24 */ /* 0x000fe2000f8e00ff */
[----:B------:R-:W-:Y:S01]  /*1af0*/  SHF.L.U32 R4, R7, 0x1f, RZ ;  /* 0x0000001f07047819 */ /* 0x000fe200000006ff */
[----:B0-----:R-:W-:-:S06]  /*1b00*/  ULEA UR6, UR7, UR6, 0x18 ;  /* 0x0000000607067291 */ /* 0x001fcc000f8ec03f */
[----:B------:R-:W-:-:S04]  /*1b10*/  IMAD.U32 R6, RZ, RZ, UR6 ;  /* 0x00000006ff067e24 */ /* 0x000fc8000f8e00ff */
[----:B------:R-:W-:-:S04]  /*1b20*/  IMAD R5, R5, 0x8, R6 ;  /* 0x0000000805057824 */ /* 0x000fc800078e0206 */
[----:B------:R0:W1:Y:S01]  /*1b30*/  SYNCS.PHASECHK.TRANS64.TRYWAIT P1, [R5+URZ], R4 ;  /* 0x00000004050075a7 */ /* 0x000062000802017f */
[----:B------:R-:W-:Y:S05]  /*1b40*/  @!P0 BRA `(.L_x_24) ;  /* 0x0000000000048947 */ /* 0x000fea0003800000 */
[----:B------:R-:W-:Y:S01]  /*1b50*/  BPT.TRAP 0x1 ;  /* 0x000000040000795c */ /* 0x000fe20000300000 */
.L_x_24:
[----:B-1----:R-:W-:Y:S05]  /*1b60*/  @P1 BRA `(.L_x_25) ;  /* 0x0000000000081947 */ /* 0x002fea0003800000 */
[----:B------:R-:W1:Y:S02]  /*1b70*/  SYNCS.PHASECHK.TRANS64.TRYWAIT P1, [R5+URZ], R4 ;  /* 0x00000004050075a7 */ /* 0x000e64000802017f */
[----:B-1----:R-:W-:Y:S05]  /*1b80*/  @!P1 BRA `(.L_x_26) ;  /* 0x0000006c00ac9947 */ /* 0x002fea0003800000 */
.L_x_25:
[----:B------:R-:W-:Y:S01]  /*1b90*/  ULEA UR6, UR5, UR4, 0x8 ;  /* 0x0000000405067291 */ /* 0x000fe2000f8e403f */
[----:B------:R-:W-:Y:S01]  /*1ba0*/  WARPGROUP.ARRIVE ;  /* 0x00000000000079c5 */ /* 0x000fe20000000000 */
[----:B------:R-:W-:Y:S01]  /*1bb0*/  ULEA UR7, UR5, UR45, 0xa ;  /* 0x0000002d05077291 */ /* 0x000fe2000f8e503f */
[----:B------:R-:W-:Y:S01]  /*1bc0*/  UMOV UR11, 0x80000020 ;  /* 0x80000020000b7882 */ /* 0x000fe20000000000 */
[----:B------:R-:W-:Y:S02]  /*1bd0*/  UMOV UR9, 0x80000020 ;  /* 0x8000002000097882 */ /* 0x000fe40000000000 */
[----:B------:R-:W-:Y:S01]  /*1be0*/  UIADD3 UR12, UR7, 0x200, URZ ;  /* 0x00000200070c7890 */ /* 0x000fe2000fffe03f */
[----:B------:R-:W-:Y:S02]  /*1bf0*/  UMOV UR10, UR6 ;  /* 0x00000006000a7c82 */ /* 0x000fe40008000000 */
[----:B------:R-:W-:Y:S02]  /*1c00*/  UMOV UR8, UR7 ;  /* 0x0000000700087c82 */ /* 0x000fe40008000000 */
[----:B------:R-:W-:Y:S01]  /*1c10*/  HGMMA.64x64x16.F32 R56, gdesc[UR8], R56, gsb0 ;  /* 0x00e00000083879f0 */ /* 0x000fe20008000838 */
[----:B------:R-:W-:Y:S01]  /*1c20*/  UMOV UR9, 0x80000020 ;  /* 0x8000002000097882 */ /* 0x000fe20000000000 */
[----:B------:R-:W-:Y:S01]  /*1c30*/  UMOV UR8, UR12 ;  /* 0x0000000c00087c82 */ /* 0x000fe20008000000 */
[----:B------:R-:W-:-:S02]  /*1c40*/  WARPGROUP.DEPBAR.LE gsb0, 0x0 ;  /* 0x00008000000079c5 */ /* 0x000fc40000010000 */
[----:B------:R-:W-:-:S06]  /*1c50*/  WARPGROUP.ARRIVE ;  /* 0x00000000000079c5 */ /* 0x000fcc0000000000 */
[----:B------:R-:W-:Y:S01]  /*1c60*/  HGMMA.64x64x16.F32 R24, gdesc[UR8], R24, gsb0 ;  /* 0x00e00000081879f0 */ /* 0x000fe20008000818 */
        /* <DEDUP_REMOVED lines=15> */
[----:B------:R-:W-:Y:S01]  /*1d60*/  BPT.TRAP 0x1 ;  /* 0x000000040000795c */ /* 0x000fe20000300000 */
.L_x_27:
[----:B------:R-:W-:-:S13]  /*1d70*/  ISETP.NE.AND P1, PT, R22, RZ, PT ;  /* 0x000000ff1600720c */ /* 0x000fda0003f25270 */
[----:B01----:R-:W-:-:S04]  /*1d80*/  @P1 IMAD R4, R3, 0x8, R6 ;  /* 0x0000000803041824 */ /* 0x003fc800078e0206 */
[----:B------:R-:W-:-:S05]  /*1d90*/  @P1 VIADD R4, R4, 0x28 ;  /* 0x0000002804041836 */ /* 0x000fca0000000000 */
[----:B------:R-:W-:-:S04]  /*1da0*/  @P1 PRMT R4, R19, 0x654, R4 ;  /* 0x0000065413041816 */ /* 0x000fc80000000004 */
[----:B------:R0:W-:Y:S01]  /*1db0*/  @P1 SYNCS.ARRIVE.TRANS64.RED.A1T0 RZ, [R4+URZ], RZ ;  /* 0x000000ff04ff19a7 */ /* 0x0001e2000810043f */
[----:B------:R-:W-:-:S13]  /*1dc0*/  ISETP.GT.U32.AND P1, PT, R18, 0x1, PT ;  /* 0x000000011200780c */ /* 0x000fda0003f24070 */
[----:B0-----:R-:W-:Y:S05]  /*1dd0*/  @P1 BRA `(.L_x_28) ;  /* 0x0000000000041947 */ /* 0x001fea0003800000 */
[----:B------:R-:W-:Y:S01]  /*1de0*/  BPT.TRAP 0x1 ;  /* 0x000000040000795c */ /* 0x000fe20000300000 */
.L_x_28:
[----:B------:R-:W-:Y:S01]  /*1df0*/  UIADD3 UR5, UR5, 0x1, URZ ;  /* 0x0000000105057890 */ /* 0x000fe2000fffe03f */
[C---:B------:R-:W-:Y:S01]  /*1e00*/  ISETP.GT.AND P2, PT, R0.reuse, 0x1, PT ;  /* 0x000000010000780c */ /* 0x040fe20003f44270 */
[----:B------:R-:W-:Y:S02]  /*1e10*/  VIADD R3, R3, 0x1 ;  /* 0x0000000103037836 */ /* 0x000fe40000000000 */
[----:B------:R-:W-:Y:S01]  /*1e20*/  UISETP.NE.AND UP0, UPT, UR5, 0x5, UPT ;  /* 0x000000050500788c */ /* 0x000fe2000bf05270 */
[----:B------:R-:W-:Y:S02]  /*1e30*/  VIADD R0, R0, 0xffffffff ;  /* 0xffffffff00007836 */ /* 0x000fe40000000000 */
[C---:B------:R-:W-:Y:S01]  /*1e40*/  ISETP.NE.AND P1, PT, R3.reuse, 0x5, PT ;  /* 0x000000050300780c */ /* 0x040fe20003f25270 */
[----:B------:R-:W-:Y:S02]  /*1e50*/  USEL UR6, URZ, 0x1, UP0 ;  /* 0x000000013f067887 */ /* 0x000fe40008000000 */
[----:B------:R-:W-:Y:S01]  /*1e60*/  USEL UR5, UR5, URZ, UP0 ;  /* 0x0000003f05057287 */ /* 0x000fe20008000000 */
[----:B------:R-:W-:-:S03]  /*1e70*/  SEL R3, R3, RZ, P1 ;  /* 0x000000ff03037207 */ /* 0x000fc60000800000 */
[----:B------:R-:W-:Y:S01]  /*1e80*/  LOP3.LUT R7, R7, UR6, RZ, 0x3c, !PT ;  /* 0x0000000607077c12 */ /* 0x000fe2000f8e3cff */
[----:B------:R-:W-:Y:S07]  /*1e90*/  @P2 BRA `(.L_x_29) ;  /* 0xfffffffc00002947 */ /* 0x000fee000383ffff */
.L_x_22:
[----:B01----:R-:W0:Y:S02]  /*1ea0*/  LDC R0, c[0x0][0x28c] ;  /* 0x0000a300ff007b82 */ /* 0x003e240000000800 */
[----:B0-----:R-:W-:-:S13]  /*1eb0*/  ISETP.GE.AND P1, PT, R0, 0x1, PT ;  /* 0x000000010000780c */ /* 0x001fda0003f26270 */
[----:B------:R-:W-:Y:S05]  /*1ec0*/  @!P1 BRA `(.L_x_30) ;  /* 0x0000000000449947 */ /* 0x000fea0003800000 */
[----:B------:R-:W-:Y:S05]  /*1ed0*/  @!P0 BRA `(.L_x_31) ;  /* 0x0000000000048947 */ /* 0x000fea0003800000 */
[----:B------:R-:W-:Y:S01]  /*1ee0*/  BPT.TRAP 0x1 ;  /* 0x000000040000795c */ /* 0x000fe20000300000 */
.L_x_31:
[----:B------:R-:W-:-:S13]  /*1ef0*/  ISETP.NE.AND P0, PT, R22, RZ, PT ;  /* 0x000000ff1600720c */ /* 0x000fda0003f05270 */
[----:B------:R-:W-:-:S05]  /*1f00*/  VOTEU.ANY UP0, P0 ;  /* 0x00000000003f7886 */ /* 0x000fca0000000100 */
[----:B------:R-:W-:-:S06]  /*1f10*/  @UP0 UIADD3 UR4, UR44, UR41, URZ ;  /* 0x000000292c040290 */ /* 0x000fcc000fffe03f */
[----:B------:R-:W-:Y:S02]  /*1f20*/  IMAD.U32 R4, RZ, RZ, UR4 ;  /* 0x00000004ff047e24 */ /* 0x000fe4000f8e00ff */
[----:B------:R-:W-:Y:S02]  /*1f30*/  IMAD.U32 R3, RZ, RZ, UR4 ;  /* 0x00000004ff037e24 */ /* 0x000fe4000f8e00ff */
[----:B------:R-:W-:-:S05]  /*1f40*/  @P0 IMAD.WIDE.U32 R4, R4, -0x33333333, RZ ;  /* 0xcccccccd04040825 */ /* 0x000fca00078e00ff */
[----:B------:R-:W-:-:S05]  /*1f50*/  @P0 SHF.R.U32.HI R0, RZ, 0x2, R5 ;  /* 0x00000002ff000819 */ /* 0x000fca0000011605 */
[----:B------:R-:W-:-:S04]  /*1f60*/  @P0 IMAD R0, R0, -0x5, R3 ;  /* 0xfffffffb00000824 */ /* 0x000fc800078e0203 */
[----:B------:R-:W-:-:S04]  /*1f70*/  @P0 IMAD R0, R0, 0x8, R6 ;  /* 0x0000000800000824 */ /* 0x000fc800078e0206 */
[----:B------:R-:W-:-:S05]  /*1f80*/  @P0 VIADD R0, R0, 0x28 ;  /* 0x0000002800000836 */ /* 0x000fca0000000000 */
[----:B------:R-:W-:-:S04]  /*1f90*/  @P0 PRMT R0, R19, 0x654, R0 ;  /* 0x0000065413000816 */ /* 0x000fc80000000000 */
[----:B------:R0:W-:Y:S01]  /*1fa0*/  @P0 SYNCS.ARRIVE.TRANS64.RED.A1T0 RZ, [R0+URZ], RZ ;  /* 0x000000ff00ff09a7 */ /* 0x0001e2000810043f */
[----:B------:R-:W-:-:S13]  /*1fb0*/  ISETP.GT.U32.AND P0, PT, R18, 0x1, PT ;  /* 0x000000011200780c */ /* 0x000fda0003f04070 */
[----:B0-----:R-:W-:Y:S05]  /*1fc0*/  @P0 BRA `(.L_x_30) ;  /* 0x0000000000040947 */ /* 0x001fea0003800000 */
[----:B------:R-:W-:Y:S01]  /*1fd0*/  BPT.TRAP 0x1 ;  /* 0x000000040000795c */ /* 0x000fe20000300000 */
.L_x_30:
[----:B------:R-:W-:Y:S01]  /*1fe0*/  IMAD.SHL.U32 R102, R102, 0x40, RZ ;  /* 0x0000004066667824 */ /* 0x000fe200078e00ff */
[----:B------:R-:W-:Y:S01]  /*1ff0*/  UIADD3 UR41, UR43, UR41, URZ ;  /* 0x000000292b297290 */ /* 0x000fe2000fffe03f */
[----:B------:R-:W-:Y:S01]  /*2000*/  SHF.R.S32.HI R11, RZ, 0x1f, R23 ;  /* 0x0000001fff0b7819 */ /* 0x000fe20000011417 */
[----:B------:R-:W-:Y:S01]  /*2010*/  ULDC UR7, c[0x0][0x288] ;  /* 0x0000a20000077ab9 */ /* 0x000fe20000000800 */
[----:B------:R-:W-:Y:S01]  /*2020*/  IMAD.SHL.U32 R6, R109, 0x100, RZ ;  /* 0x000001006d067824 */ /* 0x000fe200078e00ff */
[C---:B------:R-:W-:Y:S01]  /*2030*/  LOP3.LUT R8, R102.reuse, 0x6, R98, 0xf8, !PT ;  /* 0x0000000666087812 */ /* 0x040fe200078ef862 */
[----:B------:R-:W-:Y:S01]  /*2040*/  UISETP.GT.U32.AND UP0, UPT, UR41, 0x4, UPT ;  /* 0x000000042900788c */ /* 0x000fe2000bf04070 */
[----:B------:R-:W-:Y:S01]  /*2050*/  ISETP.GE.AND P0, PT, R102, UR7, PT ;  /* 0x0000000766007c0c */ /* 0x000fe2000bf06270 */
[----:B------:R-:W-:Y:S01]  /*2060*/  ULDC.64 UR4, c[0x0][0x5d0] ;  /* 0x0001740000047ab9 */ /* 0x000fe20000000a00 */
[----:B------:R-:W-:Y:S01]  /*2070*/  SHF.R.S32.HI R9, RZ, 0x1f, R8 ;  /* 0x0000001fff097819 */ /* 0x000fe20000011408 */
[----:B------:R-:W-:Y:S01]  /*2080*/  ULDC UR10, c[0x0][0x284] ;  /* 0x0000a100000a7ab9 */ /* 0x000fe20000000800 */
[----:B------:R-:W-:Y:S01]  /*2090*/  IMAD R0, R11, UR4, RZ ;  /* 0x000000040b007c24 */ /* 0x000fe2000f8e02ff */
[----:B------:R-:W-:Y:S01]  /*20a0*/  UISETP.LT.U32.AND UP0, UPT, UR43, 0x5, UP0 ;  /* 0x000000052b00788c */ /* 0x000fe20008701070 */
[----:B------:R-:W-:Y:S01]  /*20b0*/  ISETP.GE.OR P0, PT, R6, UR10, P0 ;  /* 0x0000000a06007c0c */ /* 0x000fe20008706670 */
[----:B------:R-:W-:Y:S01]  /*20c0*/  UISETP.GE.U32.AND UP1, UPT, UR43, 0x5, UPT ;  /* 0x000000052b00788c */ /* 0x000fe2000bf26070 */
[C---:B------:R-:W-:Y:S01]  /*20d0*/  IMAD R3, R23.reuse, UR5, R0 ;  /* 0x0000000517037c24 */ /* 0x040fe2000f8e0200 */
[----:B------:R-:W-:Y:S01]  /*20e0*/  USEL UR6, URZ, 0x1, !UP0 ;  /* 0x000000013f067887 */ /* 0x000fe2000c000000 */
[----:B------:R-:W-:Y:S01]  /*20f0*/  IMAD.WIDE.U32 R4, R23, UR4, R8 ;  /* 0x0000000417047c25 */ /* 0x000fe2000f8e0008 */
[----:B------:R-:W-:Y:S01]  /*2100*/  UIMAD.WIDE.U32 UR4, UR41, -0x33333333, URZ ;  /* 0xcccccccd290478a5 */ /* 0x000fe2000f8e003f */
[----:B------:R-:W-:-:S02]  /*2110*/  ULDC.64 UR8, c[0x0][0x5c8] ;  /* 0x0001720000087ab9 */ /* 0x000fc40000000a00 */
[----:B------:R-:W-:Y:S01]  /*2120*/  IMAD.WIDE R108, R109, 0x100, R88 ;  /* 0x000001006d6c7825 */ /* 0x000fe200078e0258 */
[----:B------:R-:W-:Y:S02]  /*2130*/  USHF.R.U32.HI UR4, URZ, 0x2, UR5 ;  /* 0x000000023f047899 */ /* 0x000fe40008011605 */
[----:B------:R-:W-:Y:S01]  /*2140*/  ULOP3.LUT UR40, UR40, UR6, URZ, 0x3c, !UPT ;  /* 0x0000000628287292 */ /* 0x000fe2000f8e3c3f */
[----:B------:R-:W-:Y:S01]  /*2150*/  IMAD R7, R109, UR8, RZ ;  /* 0x000000086d077c24 */ /* 0x000fe2000f8e02ff */
[----:B------:R-:W-:Y:S01]  /*2160*/  UIMAD UR41, UR4, -0x5, UR41 ;  /* 0xfffffffb042978a4 */ /* 0x000fe2000f8e0229 */
[----:B------:R-:W-:Y:S01]  /*2170*/  IMAD.IADD R5, R5, 0x1, R3 ;  /* 0x0000000105057824 */ /* 0x000fe200078e0203 */
[----:B------:R-:W-:Y:S01]  /*2180*/  @UP1 ULOP3.LUT UR40, UR40, 0x1, UR4, 0x78, !UPT ;  /* 0x0000000128281892 */ /* 0x000fe2000f8e7804 */
[C---:B------:R-:W-:Y:S02]  /*2190*/  IMAD R7, R108.reuse, UR9, R7 ;  /* 0x000000096c077c24 */ /* 0x040fe4000f8e0207 */
[----:B------:R-:W-:-:S04]  /*21a0*/  IMAD.WIDE.U32 R112, R108, UR8, R4 ;  /* 0x000000086c707c25 */ /* 0x000fc8000f8e0004 */
[----:B------:R-:W-:Y:S01]  /*21b0*/  IMAD.MOV.U32 R0, RZ, RZ, -0x1 ;  /* 0xffffffffff007424 */ /* 0x000fe200078e00ff */
[----:B------:R-:W-:Y:S06]  /*21c0*/  @P0 BRA `(.L_x_32) ;  /* 0x0000004c00100947 */ /* 0x000fec0003800000 */
[----:B-----5:R-:W-:Y:S01]  /*21d0*/  FSETP.NEU.AND P1, PT, R91, RZ, PT ;  /* 0x000000ff5b00720b */ /* 0x020fe20003f2d000 */
[----:B------:R-:W-:Y:S01]  /*21e0*/  IMAD.IADD R4, R97, 0x1, -R102 ;  /* 0x0000000161047824 */ /* 0x000fe200078e0a66 */
[----:B------:R-:W-:Y:S01]  /*21f0*/  BSSY B0, `(.L_x_32) ;  /* 0x00004c1000007945 */ /* 0x000fe20003800000 */
[----:B------:R-:W-:Y:S02]  /*2200*/  IMAD.IADD R3, R101, 0x1, -R6 ;  /* 0x0000000165037824 */ /* 0x000fe400078e0a06 */
[----:B------:R-:W-:Y:S01]  /*2210*/  IMAD.IADD R105, R113, 0x1, R7 ;  /* 0x0000000171697824 */ /* 0x000fe200078e0207 */
[----:B------:R-:W-:-:S04]  /*2220*/  ISETP.GT.AND P6, PT, R4, RZ, PT ;  /* 0x000000ff0400720c */ /* 0x000fc80003fc4270 */
[----:B------:R-:W-:-:S03]  /*2230*/  ISETP.GT.AND P0, PT, R3, RZ, P6 ;  /* 0x000000ff0300720c */ /* 0x000fc60003704270 */
[----:B------:R-:W-:Y:S10]  /*2240*/  @!P1 BRA `(.L_x_33) ;  /* 0x0000003400809947 */ /* 0x000ff40003800000 */
[----:B------:R-:W0:Y:S01]  /*2250*/  LDC.64 R14, c[0x0][0x5b8] ;  /* 0x00016e00ff0e7b82 */ /* 0x000e220000000a00 */
[----:B------:R-:W-:-:S07]  /*2260*/  ULDC.64 UR4, c[0x0][0x5c0] ;  /* 0x0001700000047ab9 */ /* 0x000fce0000000a00 */
[----:B------:R-:W1:Y:S08]  /*2270*/  LDC.64 R106, c[0x0][0x5b0] ;  /* 0x00016c00ff6a7b82 */ /* 0x000e700000000a00 */
[----:B------:R-:W2:Y:S01]  /*2280*/  LDC.64 R12, c[0x0][0x5a8] ;  /* 0x00016a00ff0c7b82 */ /* 0x000ea20000000a00 */
[-C--:B0-----:R-:W-:Y:S02]  /*2290*/  IMAD R6, R11, R14.reuse, RZ ;  /* 0x0000000e0b067224 */ /* 0x081fe400078e02ff */
[----:B------:R-:W-:-:S04]  /*22a0*/  IMAD.WIDE.U32 R20, R23, R14, R8 ;  /* 0x0000000e17147225 */ /* 0x000fc800078e0008 */
[----:B------:R-:W-:Y:S02]  /*22b0*/  IMAD R115, R23, R15, R6 ;  /* 0x0000000f17737224 */ /* 0x000fe400078e0206 */
[-C--:B-1----:R-:W-:Y:S02]  /*22c0*/  IMAD R5, R109, R106.reuse, RZ ;  /* 0x0000006a6d057224 */ /* 0x082fe400078e02ff */
[----:B------:R-:W-:Y:S02]  /*22d0*/  IMAD.IADD R103, R21, 0x1, R115 ;  /* 0x0000000115677824 */ /* 0x000fe400078e0273 */
[----:B------:R-:W-:Y:S02]  /*22e0*/  IMAD.MOV.U32 R102, RZ, RZ, R20 ;  /* 0x000000ffff667224 */ /* 0x000fe400078e0014 */
[C---:B------:R-:W-:Y:S02]  /*22f0*/  IMAD R119, R108.reuse, R107, R5 ;  /* 0x0000006b6c777224 */ /* 0x040fe400078e0205 */
[----:B------:R-:W-:-:S04]  /*2300*/  IMAD.WIDE.U32 R6, R108, R106, R102 ;  /* 0x0000006a6c067225 */ /* 0x000fc800078e0066 */
[----:B------:R-:W-:Y:S01]  /*2310*/  IMAD.IADD R5, R7, 0x1, R119 ;  /* 0x0000000107057824 */ /* 0x000fe200078e0277 */
[----:B--2---:R-:W-:-:S04]  /*2320*/  LEA R10, P1, R6, R12, 0x1 ;  /* 0x0000000c060a7211 */ /* 0x004fc800078208ff */
[----:B------:R-:W-:-:S05]  /*2330*/  LEA.HI.X R11, R6, R13, R5, 0x1, P1 ;  /* 0x0000000d060b7211 */ /* 0x000fca00008f0c05 */
[----:B------:R-:W2:Y:S01]  /*2340*/  @P0 LDG.E.LTC128B.U16 R5, desc[UR38][R10.64] ;  /* 0x000000260a050981 */ /* 0x000ea2000c1e1520 */
[----:B------:R-:W-:Y:S01]  /*2350*/  ISETP.GT.AND P4, PT, R4, 0x1, PT ;  /* 0x000000010400780c */ /* 0x000fe20003f84270 */
[----:B------:R-:W-:Y:S01]  /*2360*/  IMAD.WIDE.U32 R6, R108, R106, R8 ;  /* 0x0000006a6c067225 */ /* 0x000fe200078e0008 */
[----:B------:R-:W-:Y:S01]  /*2370*/  BSSY B1, `(.L_x_34) ;  /* 0x0000013000017945 */ /* 0x000fe20003800000 */
[----:B------:R-:W-:Y:S02]  /*2380*/  SHF.L.U64.HI R113, R106, 0x3, R107 ;  /* 0x000000036a717819 */ /* 0x000fe4000001026b */
[----:B------:R-:W-:Y:S01]  /*2390*/  IMAD.IADD R7, R119, 0x1, R7 ;  /* 0x0000000177077824 */ /* 0x000fe200078e0207 */
[----:B------:R-:W-:Y:S01]  /*23a0*/  P2R R118, PR, RZ, 0x10 ;  /* 0x00000010ff767803 */ /* 0x000fe20000000000 */
[----:B------:R-:W-:-:S04]  /*23b0*/  IMAD.WIDE.U32 R110, R23, R14, R6 ;  /* 0x0000000e176e7225 */ /* 0x000fc800078e0006 */
[----:B------:R-:W-:Y:S01]  /*23c0*/  IMAD.IADD R7, R115, 0x1, R111 ;  /* 0x0000000173077824 */ /* 0x000fe200078e026f */
[----:B------:R-:W-:-:S04]  /*23d0*/  LEA R6, P2, R110, R12, 0x1 ;  /* 0x0000000c6e067211 */ /* 0x000fc800078408ff */
[----:B------:R-:W-:Y:S01]  /*23e0*/  LEA.HI.X R7, R110, R13, R7, 0x1, P2 ;  /* 0x0000000d6e077211 */ /* 0x000fe200010f0c07 */
[----:B--2---:R-:W-:-:S05]  /*23f0*/  HADD2.F32 R104, -RZ, R5.H0_H0 ;  /* 0x20000005ff687230 */ /* 0x004fca0000004100 */
[----:B------:R-:W-:Y:S01]  /*2400*/  FMUL R15, R104, R91 ;  /* 0x0000005b680f7220 */ /* 0x000fe20000400000 */
[----:B------:R-:W-:-:S03]  /*2410*/  LEA R104, P1, R112, UR4, 0x1 ;  /* 0x0000000470687c11 */ /* 0x000fc6000f8208ff */
[----:B------:R-:W-:Y:S01]  /*2420*/  FFMA R15, R56, R90, R15 ;  /* 0x0000005a380f7223 */ /* 0x000fe2000000000f */
[----:B------:R-:W-:Y:S01]  /*2430*/  LEA.HI.X R105, R112, UR5, R105, 0x1, P1 ;  /* 0x0000000570697c11 */ /* 0x000fe200088f0c69 */
[----:B------:R-:W-:Y:S01]  /*2440*/  IMAD.SHL.U32 R112, R106, 0x8, RZ ;  /* 0x000000086a707824 */ /* 0x000fe200078e00ff */
[----:B------:R-:W-:Y:S02]  /*2450*/  ISETP.GT.AND P1, PT, R3, RZ, P4 ;  /* 0x000000ff0300720c */ /* 0x000fe40002724270 */
[----:B------:R-:W-:-:S05]  /*2460*/  F2FP.F16.F32.PACK_AB R15, RZ, R15 ;  /* 0x0000000fff0f723e */ /* 0x000fca00000000ff */
[----:B------:R0:W-:Y:S06]  /*2470*/  @P0 STG.E.U16 desc[UR38][R104.64], R15 ;  /* 0x0000000f68000986 */ /* 0x0001ec000c101526 */
[----:B------:R-:W-:Y:S05]  /*2480*/  @!P1 BRA `(.L_x_35) ;  /* 0x0000000000049947 */ /* 0x000fea0003800000 */
[----:B------:R1:W5:Y:S02]  /*2490*/  LDG.E.LTC128B.U16 R5, desc[UR38][R6.64+0x2] ;  /* 0x0000022606057981 */ /* 0x000364000c1e1520 */
.L_x_35:
[----:B------:R-:W-:Y:S05]  /*24a0*/  BSYNC B1 ;  /* 0x0000000000017941 */ /* 0x000fea0003800000 */
.L_x_34:
[----:B-----5:R-:W-:Y:S01]  /*24b0*/  HADD2.F32 R10, -RZ, R5.H0_H0 ;  /* 0x20000005ff0a7230 */ /* 0x020fe20000004100 */
[----:B------:R-:W-:Y:S01]  /*24c0*/  ISETP.GT.AND P0, PT, R3, 0x8, P6 ;  /* 0x000000080300780c */ /* 0x000fe20003704270 */
[----:B------:R-:W-:Y:S01]  /*24d0*/  IMAD.WIDE.U32 R116, R108, R106, R112 ;  /* 0x0000006a6c747225 */ /* 0x000fe200078e0070 */
[----:B0-----:R-:W-:-:S03]  /*24e0*/  PRMT R15, R5, 0x7610, R15 ;  /* 0x00007610050f7816 */ /* 0x001fc6000000000f */
[----:B------:R-:W-:Y:S01]  /*24f0*/  FMUL R10, R10, R91 ;  /* 0x0000005b0a0a7220 */ /* 0x000fe20000400000 */
[----:B------:R-:W-:Y:S01]  /*2500*/  IMAD.IADD R119, R119, 0x1, R117 ;  /* 0x0000000177777824 */ /* 0x000fe200078e0275 */
[----:B------:R-:W-:Y:S02]  /*2510*/  IADD3 R11, P2, R20, R116, RZ ;  /* 0x00000074140b7210 */ /* 0x000fe40007f5e0ff */
[----:B------:R-:W-:-:S03]  /*2520*/  FFMA R57, R57, R90, R10 ;  /* 0x0000005a39397223 */ /* 0x000fc6000000000a */
[----:B------:R-:W-:Y:S01]  /*2530*/  IMAD.X R56, R119, 0x1, R103, P2 ;  /* 0x0000000177387824 */ /* 0x000fe200010e0667 */
[C---:B------:R-:W-:Y:S02]  /*2540*/  LEA R10, P2, R11.reuse, R12, 0x1 ;  /* 0x0000000c0b0a7211 */ /* 0x040fe400078408ff */
[----:B------:R-:W-:Y:S02]  /*2550*/  F2FP.F16.F32.PACK_AB R57, RZ, R57 ;  /* 0x00000039ff39723e */ /* 0x000fe400000000ff */
[----:B------:R-:W-:Y:S01]  /*2560*/  LEA.HI.X R11, R11, R13, R56, 0x1, P2 ;  /* 0x0000000d0b0b7211 */ /* 0x000fe200010f0c38 */
[----:B------:R-:W-:Y:S01]  /*2570*/  @P1 IMAD.MOV.U32 R56, RZ, RZ, R104 ;  /* 0x000000ffff381224 */ /* 0x000fe200078e0068 */
[----:B------:R-:W-:Y:S01]  /*2580*/  PRMT R111, R57, 0x7610, R111 ;  /* 0x00007610396f7816 */ /* 0x000fe2000000006f */
[----:B------:R-:W-:-:S05]  /*2590*/  @P1 IMAD.MOV.U32 R57, RZ, RZ, R105 ;  /* 0x000000ffff391224 */ /* 0x000fca00078e0069 */
[----:B------:R0:W-:Y:S04]  /*25a0*/  @P1 STG.E.U16 desc[UR38][R56.64+0x2], R111 ;  /* 0x0000026f38001986 */ /* 0x0001e8000c101526 */
[----:B------:R-:W2:Y:S01]  /*25b0*/  @P0 LDG.E.LTC128B.U16 R15, desc[UR38][R10.64] ;  /* 0x000000260a0f0981 */ /* 0x000ea2000c1e1520 */
[----:B------:R-:W-:Y:S01]  /*25c0*/  IADD3 R116, P1, R8, R116, RZ ;  /* 0x0000007408747210 */ /* 0x000fe20007f3e0ff */
[----:B------:R-:W-:Y:S01]  /*25d0*/  BSSY B1, `(.L_x_36) ;  /* 0x0000012000017945 */ /* 0x000fe20003800000 */
[----:B------:R-:W-:-:S03]  /*25e0*/  SHF.L.U64.HI R121, R92, 0x1, R95 ;  /* 0x000000015c797819 */ /* 0x000fc6000001025f */
[----:B------:R-:W-:Y:S01]  /*25f0*/  IMAD.X R117, R9, 0x1, R119, P1 ;  /* 0x0000000109757824 */ /* 0x000fe200008e0677 */
[----:B------:R-:W-:Y:S01]  /*2600*/  ISETP.GT.AND P1, PT, R3, 0x8, P4 ;  /* 0x000000080300780c */ /* 0x000fe20002724270 */
[----:B------:R-:W-:Y:S02]  /*2610*/  IMAD.SHL.U32 R119, R92, 0x2, RZ ;  /* 0x000000025c777824 */ /* 0x000fe400078e00ff */
[----:B------:R-:W-:-:S04]  /*2620*/  IMAD.WIDE.U32 R116, R23, R14, R116 ;  /* 0x0000000e17747225 */ /* 0x000fc800078e0074 */
[----:B0-----:R-:W-:Y:S01]  /*2630*/  IMAD.IADD R57, R115, 0x1, R117 ;  /* 0x0000000173397824 */ /* 0x001fe200078e0275 */
[----:B------:R-:W-:-:S04]  /*2640*/  LEA R56, P3, R116, R12, 0x1 ;  /* 0x0000000c74387211 */ /* 0x000fc800078608ff */
[----:B------:R-:W-:Y:S01]  /*2650*/  LEA.HI.X R57, R116, R13, R57, 0x1, P3 ;  /* 0x0000000d74397211 */ /* 0x000fe200018f0c39 */
[----:B--2---:R-:W-:-:S05]  /*2660*/  HADD2.F32 R110, -RZ, R15.H0_H0 ;  /* 0x2000000fff6e7230 */ /* 0x004fca0000004100 */
[----:B------:R-:W-:Y:S01]  /*2670*/  FMUL R5, R110, R91 ;  /* 0x0000005b6e057220 */ /* 0x000fe20000400000 */
[----:B------:R-:W-:-:S03]  /*2680*/  IADD3 R110, P2, R119, R104, RZ ;  /* 0x00000068776e7210 */ /* 0x000fc60007f5e0ff */
[----:B------:R-:W-:Y:S02]  /*2690*/  FFMA R5, R58, R90, R5 ;  /* 0x0000005a3a057223 */ /* 0x000fe40000000005 */
[----:B------:R-:W-:-:S03]  /*26a0*/  IMAD.X R111, R121, 0x1, R105, P2 ;  /* 0x00000001796f7824 */ /* 0x000fc600010e0669 */
[----:B------:R-:W-:-:S05]  /*26b0*/  F2FP.F16.F32.PACK_AB R5, RZ, R5 ;  /* 0x00000005ff05723e */ /* 0x000fca00000000ff */
[----:B------:R0:W-:Y:S01]  /*26c0*/  @P0 STG.E.U16 desc[UR38][R110.64], R5 ;  /* 0x000000056e000986 */ /* 0x0001e2000c101526 */
[----:B------:R-:W-:Y:S05]  /*26d0*/  @!P1 BRA `(.L_x_37) ;  /* 0x0000000000049947 */ /* 0x000fea0003800000 */
[----:B------:R2:W5:Y:S02]  /*26e0*/  LDG.E.LTC128B.U16 R15, desc[UR38][R56.64+0x2] ;  /* 0x00000226380f7981 */ /* 0x000564000c1e1520 */
.L_x_37:
[----:B------:R-:W-:Y:S05]  /*26f0*/  BSYNC B1 ;  /* 0x0000000000017941 */ /* 0x000fea0003800000 */
.L_x_36:
[----:B-----5:R-:W-:Y:S01]  /*2700*/  HADD2.F32 R10, -RZ, R15.H0_H0 ;  /* 0x2000000fff0a7230 */ /* 0x020fe20000004100 */
[----:B------:R-:W-:Y:S01]  /*2710*/  ISETP.GT.AND P4, PT, R4, 0x8, PT ;  /* 0x000000080400780c */ /* 0x000fe20003f84270 */
[----:B------:R-:W-:Y:S01]  /*2720*/  IMAD.MOV.U32 R58, RZ, RZ, R110 ;  /* 0x000000ffff3a7224 */ /* 0x000fe200078e006e */
[----:B------:R-:W-:Y:S01]  /*2730*/  BSSY B1, `(.L_x_38) ;  /* 0x000000b000017945 */ /* 0x000fe20003800000 */
[----:B------:R-:W-:Y:S01]  /*2740*/  PRMT R116, R15, 0x7610, R116 ;  /* 0x000076100f747816 */ /* 0x000fe20000000074 */
[----:B------:R-:W-:Y:S01]  /*2750*/  FMUL R10, R10, R91 ;  /* 0x0000005b0a0a7220 */ /* 0x000fe20000400000 */
[----:B------:R-:W-:Y:S02]  /*2760*/  ISETP.GT.AND P0, PT, R3, RZ, P4 ;  /* 0x000000ff0300720c */ /* 0x000fe40002704270 */
[----:B------:R-:W-:Y:S01]  /*2770*/  P2R R117, PR, RZ, 0x10 ;  /* 0x00000010ff757803 */ /* 0x000fe20000000000 */
[----:B------:R-:W-:Y:S01]  /*2780*/  FFMA R10, R59, R90, R10 ;  /* 0x0000005a3b0a7223 */ /* 0x000fe2000000000a */
[----:B------:R-:W-:-:S04]  /*2790*/  IMAD.MOV.U32 R59, RZ, RZ, R111 ;  /* 0x000000ffff3b7224 */ /* 0x000fc800078e006f */
[----:B------:R-:W-:-:S05]  /*27a0*/  F2FP.F16.F32.PACK_AB R10, RZ, R10 ;  /* 0x0000000aff0a723e */ /* 0x000fca00000000ff */
[----:B------:R3:W-:Y:S01]  /*27b0*/  @P1 STG.E.U16 desc[UR38][R58.64+0x2], R10 ;  /* 0x0000020a3a001986 */ /* 0x0007e2000c101526 */
[----:B------:R-:W-:Y:S05]  /*27c0*/  @!P0 BRA `(.L_x_39) ;  /* 0x0000000000048947 */ /* 0x000fea0003800000 */
[----:B------:R4:W5:Y:S02]  /*27d0*/  LDG.E.LTC128B.U16 R116, desc[UR38][R6.64+0x10] ;  /* 0x0000102606747981 */ /* 0x000964000c1e1520 */
.L_x_39:
[----:B------:R-:W-:Y:S05]  /*27e0*/  BSYNC B1 ;  /* 0x0000000000017941 */ /* 0x000fea0003800000 */
.L_x_38:
[----:B---3-5:R-:W-:Y:S01]  /*27f0*/  HADD2.F32 R10, -RZ, R116.H0_H0 ;  /* 0x20000074ff0a7230 */ /* 0x028fe20000004100 */
[C---:B0-----:R-:W-:Y:S01]  /*2800*/  SHF.L.U64.HI R5, R93.reuse, 0x1, R94 ;  /* 0x000000015d057819 */ /* 0x041fe2000001025e */
[----:B------:R-:W-:Y:S01]  /*2810*/  IMAD.SHL.U32 R15, R93, 0x2, RZ ;  /* 0x000000025d0f7824 */ /* 0x000fe200078e00ff */
[----:B------:R-:W-:Y:S01]  /*2820*/  ISETP.GT.AND P3, PT, R4, 0x9, PT ;  /* 0x000000090400780c */ /* 0x000fe20003f64270 */
[----:B------:R-:W-:Y:S01]  /*2830*/  BSSY B1, `(.L_x_40) ;  /* 0x000000b000017945 */ /* 0x000fe20003800000 */
[----:B------:R-:W-:Y:S02]  /*2840*/  FMUL R11, R10, R91 ;  /* 0x0000005b0a0b7220 */ /* 0x000fe40000400000 */
[----:B------:R-:W-:Y:S02]  /*2850*/  IADD3 R10, P1, P2, R15, R104, R119 ;  /* 0x000000680f0a7210 */ /* 0x000fe40007a3e077 */
[----:B------:R-:W-:Y:S01]  /*2860*/  FFMA R60, R60, R90, R11 ;  /* 0x0000005a3c3c7223 */ /* 0x000fe2000000000b */
[----:B------:R-:W-:-:S02]  /*2870*/  P2R R119, PR, RZ, 0x8 ;  /* 0x00000008ff777803 */ /* 0x000fc40000000000 */
[----:B------:R-:W-:Y:S02]  /*2880*/  IADD3.X R11, R5, R105, R121, P1, P2 ;  /* 0x00000069050b7210 */ /* 0x000fe40000fe4479 */
[----:B------:R-:W-:Y:S02]  /*2890*/  F2FP.F16.F32.PACK_AB R60, RZ, R60 ;  /* 0x0000003cff3c723e */ /* 0x000fe400000000ff */
[----:B------:R-:W-:-:S03]  /*28a0*/  ISETP.GT.AND P1, PT, R3, RZ, P3 ;  /* 0x000000ff0300720c */ /* 0x000fc60001f24270 */
[----:B------:R0:W-:Y:S10]  /*28b0*/  @P0 STG.E.U16 desc[UR38][R104.64+0x10], R60 ;  /* 0x0000103c68000986 */ /* 0x0001f4000c101526 */
[----:B------:R-:W-:Y:S05]  /*28c0*/  @!P1 BRA `(.L_x_41) ;  /* 0x0000000000049947 */ /* 0x000fea0003800000 */
[----:B------:R3:W5:Y:S02]  /*28d0*/  LDG.E.LTC128B.U16 R116, desc[UR38][R6.64+0x12] ;  /* 0x0000122606747981 */ /* 0x000764000c1e1520 */
.L_x_41:
[----:B------:R-:W-:Y:S05]  /*28e0*/  BSYNC B1 ;  /* 0x0000000000017941 */ /* 0x000fea0003800000 */
.L_x_40:
[----:B0----5:R-:W-:Y:S01]  /*28f0*/  HADD2.F32 R60, -RZ, R116.H0_H0 ;  /* 0x20000074ff3c7230 */ /* 0x021fe20000004100 */
[----:B------:R-:W-:Y:S01]  /*2900*/  ISETP.GT.AND P0, PT, R3, 0x8, P4 ;  /* 0x000000080300780c */ /* 0x000fe20002704270 */
[----:B------:R-:W-:Y:S03]  /*2910*/  BSSY B1, `(.L_x_42) ;  /* 0x000000a000017945 */ /* 0x000fe60003800000 */
[----:B------:R-:W-:-:S04]  /*2920*/  FMUL R60, R60, R91 ;  /* 0x0000005b3c3c7220 */ /* 0x000fc80000400000 */
[----:B------:R-:W-:Y:S01]  /*2930*/  FFMA R60, R61, R90, R60 ;  /* 0x0000005a3d3c7223 */ /* 0x000fe2000000003c */
[----:B------:R-:W-:-:S04]  /*2940*/  @P1 IMAD.MOV.U32 R61, RZ, RZ, R105 ;  /* 0x000000ffff3d1224 */ /* 0x000fc800078e0069 */
[----:B------:R-:W-:-:S04]  /*2950*/  F2FP.F16.F32.PACK_AB R60, RZ, R60 ;  /* 0x0000003cff3c723e */ /* 0x000fc800000000ff */
[----:B------:R-:W-:Y:S01]  /*2960*/  PRMT R120, R60, 0x7610, R120 ;  /* 0x000076103c787816 */ /* 0x000fe20000000078 */
[----:B------:R-:W-:-:S05]  /*2970*/  @P1 IMAD.MOV.U32 R60, RZ, RZ, R104 ;  /* 0x000000ffff3c1224 */ /* 0x000fca00078e0068 */
[----:B------:R0:W-:Y:S01]  /*2980*/  @P1 STG.E.U16 desc[UR38][R60.64+0x12], R120 ;  /* 0x000012783c001986 */ /* 0x0001e2000c101526 */
[----:B------:R-:W-:Y:S05]  /*2990*/  @!P0 BRA `(.L_x_43) ;  /* 0x0000000000048947 */ /* 0x000fea0003800000 */
[----:B------:R0:W5:Y:S02]  /*29a0*/  LDG.E.LTC128B.U16 R116, desc[UR38][R56.64+0x10] ;  /* 0x0000102638747981 */ /* 0x000164000c1e1520 */
.L_x_43:
[----:B------:R-:W-:Y:S05]  /*29b0*/  BSYNC B1 ;  /* 0x0000000000017941 */ /* 0x000fea0003800000 */
.L_x_42:
[----:B0----5:R-:W-:Y:S01]  /*29c0*/  HADD2.F32 R60, -RZ, R116.H0_H0 ;  /* 0x20000074ff3c7230 */ /* 0x021fe20000004100 */
[----:B------:R-:W-:Y:S01]  /*29d0*/  ISETP.GT.AND P1, PT, R3, 0x8, P3 ;  /* 0x000000080300780c */ /* 0x000fe20001f24270 */
[----:B------:R-:W-:Y:S03]  /*29e0*/  BSSY B1, `(.L_x_44) ;  /* 0x0000007000017945 */ /* 0x000fe60003800000 */
[----:B------:R-:W-:-:S04]  /*29f0*/  FMUL R61, R60, R91 ;  /* 0x0000005b3c3d7220 */ /* 0x000fc80000400000 */
[----:B------:R-:W-:-:S05]  /*2a00*/  FFMA R61, R62, R90, R61 ;  /* 0x0000005a3e3d7223 */ /* 0x000fca000000003d */
[----:B------:R-:W-:-:S05]  /*2a10*/  F2FP.F16.F32.PACK_AB R61, RZ, R61 ;  /* 0x0000003dff3d723e */ /* 0x000fca00000000ff */
[----:B------:R0:W-:Y:S01]  /*2a20*/  @P0 STG.E.U16 desc[UR38][R58.64+0x10], R61 ;  /* 0x0000103d3a000986 */ /* 0x0001e2000c101526 */
[----:B------:R-:W-:Y:S05]  /*2a30*/  @!P1 BRA `(.L_x_45) ;  /* 0x0000000000049947 */ /* 0x000fea0003800000 */
[----:B------:R0:W5:Y:S02]  /*2a40*/  LDG.E.LTC128B.U16 R116, desc[UR38][R56.64+0x12] ;  /* 0x0000122638747981 */ /* 0x000164000c1e1520 */
.L_x_45:
[----:B------:R-:W-:Y:S05]  /*2a50*/  BSYNC B1 ;  /* 0x0000000000017941 */ /* 0x000fea0003800000 */
.L_x_44:
[----:B-----5:R-:W-:Y:S01]  /*2a60*/  HADD2.F32 R60, -RZ, R116.H0_H0 ;  /* 0x20000074ff3c7230 */ /* 0x020fe20000004100 */
[----:B------:R-:W-:Y:S01]  /*2a70*/  IADD3 R123, P0, R108, 0x80, RZ ;  /* 0x000000806c7b7810 */ /* 0x000fe20007f1e0ff */
[----:B------:R-:W-:Y:S01]  /*2a80*/  BSSY B1, `(.L_x_46) ;  /* 0x000000b000017945 */ /* 0x000fe20003800000 */
[----:B------:R-:W-:Y:S02]  /*2a90*/  ISETP.GT.AND P2, PT, R4, 0x10, PT ;  /* 0x000000100400780c */ /* 0x000fe40003f44270 */
[----:B------:R-:W-:Y:S01]  /*2aa0*/  FMUL R60, R60, R91 ;  /* 0x0000005b3c3c7220 */ /* 0x000fe20000400000 */
[----:B------:R-:W-:Y:S01]  /*2ab0*/  IMAD.X R109, RZ, RZ, R109, P0 ;  /* 0x000000ffff6d7224 */ /* 0x000fe200000e066d */
[----:B------:R-:W-:Y:S02]  /*2ac0*/  ISETP.GT.AND P0, PT, R3, RZ, P2 ;  /* 0x000000ff0300720c */ /* 0x000fe40001704270 */
[----:B------:R-:W-:Y:S01]  /*2ad0*/  FFMA R60, R63, R90, R60 ;  /* 0x0000005a3f3c7223 */ /* 0x000fe2000000003c */
[----:B------:R-:W-:-:S04]  /*2ae0*/  P2R R120, PR, RZ, 0x4 ;  /* 0x00000004ff787803 */ /* 0x000fc80000000000 */
[----:B------:R-:W-:-:S05]  /*2af0*/  F2FP.F16.F32.PACK_AB R60, RZ, R60 ;  /* 0x0000003cff3c723e */ /* 0x000fca00000000ff */
[----:B------:R0:W-:Y:S01]  /*2b00*/  @P1 STG.E.U16 desc[UR38][R58.64+0x12], R60 ;  /* 0x0000123c3a001986 */ /* 0x0001e2000c101526 */
[----:B------:R-:W-:Y:S05]  /*2b10*/  @!P0 BRA `(.L_x_47) ;  /* 0x0000000000048947 */ /* 0x000fea0003800000 */
[----:B------:R0:W5:Y:S02]  /*2b20*/  LDG.E.LTC128B.U16 R116, desc[UR38][R6.64+0x20] ;  /* 0x0000202606747981 */ /* 0x000164000c1e1520 */
.L_x_47:
[----:B------:R-:W-:Y:S05]  /*2b30*/  BSYNC B1 ;  /* 0x0000000000017941 */ /* 0x000fea0003800000 */
.L_x_46:
[----:B0----5:R-:W-:Y:S01]  /*2b40*/  HADD2.F32 R60, -RZ, R116.H0_H0 ;  /* 0x20000074ff3c7230 */ /* 0x021fe20000004100 */
[----:B------:R-:W-:Y:S01]  /*2b50*/  ISETP.GT.AND P1, PT, R4, 0x11, PT ;  /* 0x000000110400780c */ /* 0x000fe20003f24270 */
[-C--:B------:R-:W-:Y:S01]  /*2b60*/  IMAD.WIDE.U32 R62, R123, R106.reuse, R8 ;  /* 0x0000006a7b3e7225 */ /* 0x080fe200078e0008 */
[----:B------:R-:W-:Y:S03]  /*2b70*/  BSSY B1, `(.L_x_48) ;  /* 0x0000021000017945 */ /* 0x000fe60003800000 */
[----:B------:R-:W-:Y:S01]  /*2b80*/  FMUL R21, R60, R91 ;  /* 0x0000005b3c157220 */ /* 0x000fe20000400000 */
[----:B------:R-:W-:-:S03]  /*2b90*/  IMAD R60, R109, R106, RZ ;  /* 0x0000006a6d3c7224 */ /* 0x000fc600078e02ff */
[----:B------:R-:W-:Y:S01]  /*2ba0*/  FFMA R21, R64, R90, R21 ;  /* 0x0000005a40157223 */ /* 0x000fe20000000015 */
[C---:B------:R-:W-:Y:S02]  /*2bb0*/  IMAD R121, R123.reuse, R107, R60 ;  /* 0x0000006b7b797224 */ /* 0x040fe400078e023c */
[----:B------:R-:W-:Y:S02]  /*2bc0*/  IMAD.WIDE.U32 R60, R123, R106, R102 ;  /* 0x0000006a7b3c7225 */ /* 0x000fe400078e0066 */
[----:B------:R-:W-:Y:S02]  /*2bd0*/  F2FP.F16.F32.PACK_AB R21, RZ, R21 ;  /* 0x00000015ff15723e */ /* 0x000fe400000000ff */
[----:B------:R-:W-:Y:S02]  /*2be0*/  IMAD.IADD R63, R121, 0x1, R63 ;  /* 0x00000001793f7824 */ /* 0x000fe400078e023f */
[----:B------:R-:W-:Y:S01]  /*2bf0*/  PRMT R107, R21, 0x7610, R107 ;  /* 0x00007610156b7816 */ /* 0x000fe2000000006b */
[----:B------:R-:W-:-:S02]  /*2c00*/  IMAD.IADD R21, R61, 0x1, R121 ;  /* 0x000000013d157824 */ /* 0x000fc400078e0279 */
[----:B------:R-:W-:Y:S02]  /*2c10*/  IMAD.WIDE.U32 R108, R23, R14, R62 ;  /* 0x0000000e176c7225 */ /* 0x000fe400078e003e */
[----:B------:R0:W-:Y:S01]  /*2c20*/  @P0 STG.E.U16 desc[UR38][R104.64+0x20], R107 ;  /* 0x0000206b68000986 */ /* 0x0001e2000c101526 */
[----:B------:R-:W-:-:S04]  /*2c30*/  LEA R62, P0, R60, R12, 0x1 ;  /* 0x0000000c3c3e7211 */ /* 0x000fc800078008ff */
[----:B------:R-:W-:Y:S01]  /*2c40*/  LEA.HI.X R63, R60, R13, R21, 0x1, P0 ;  /* 0x0000000d3c3f7211 */ /* 0x000fe200000f0c15 */
[----:B------:R-:W-:Y:S01]  /*2c50*/  IMAD.IADD R21, R115, 0x1, R109 ;  /* 0x0000000173157824 */ /* 0x000fe200078e026d */
[----:B------:R-:W-:-:S04]  /*2c60*/  LEA R60, P0, R108, R12, 0x1 ;  /* 0x0000000c6c3c7211 */ /* 0x000fc800078008ff */
[----:B------:R-:W-:Y:S01]  /*2c70*/  LEA.HI.X R61, R108, R13, R21, 0x1, P0 ;  /* 0x0000000d6c3d7211 */ /* 0x000fe200000f0c15 */
[----:B0-----:R-:W-:-:S04]  /*2c80*/  IMAD.WIDE.U32 R106, R123, R106, R112 ;  /* 0x0000006a7b6a7225 */ /* 0x001fc800078e0070 */
[----:B------:R-:W-:Y:S01]  /*2c90*/  IMAD.IADD R121, R121, 0x1, R107 ;  /* 0x0000000179797824 */ /* 0x000fe200078e026b */
[----:B------:R-:W-:-:S05]  /*2ca0*/  IADD3 R64, P0, R20, R106, RZ ;  /* 0x0000006a14407210 */ /* 0x000fca0007f1e0ff */
[----:B------:R-:W-:Y:S01]  /*2cb0*/  IMAD.X R102, R121, 0x1, R103, P0 ;  /* 0x0000000179667824 */ /* 0x000fe200000e0667 */
[----:B------:R-:W-:-:S05]  /*2cc0*/  IADD3 R20, P0, R8, R106, RZ ;  /* 0x0000006a08147210 */ /* 0x000fca0007f1e0ff */
[----:B------:R-:W-:Y:S01]  /*2cd0*/  IMAD.X R21, R9, 0x1, R121, P0 ;  /* 0x0000000109157824 */ /* 0x000fe200000e0679 */
[----:B------:R-:W-:Y:S01]  /*2ce0*/  LEA R8, P0, R64, R12, 0x1 ;  /* 0x0000000c40087211 */ /* 0x000fe200078008ff */
[----:B------:R-:W-:-:S03]  /*2cf0*/  IMAD.WIDE.U32 R20, R23, R14, R20 ;  /* 0x0000000e17147225 */ /* 0x000fc600078e0014 */
[----:B------:R-:W-:Y:S02]  /*2d00*/  LEA.HI.X R9, R64, R13, R102, 0x1, P0 ;  /* 0x0000000d40097211 */ /* 0x000fe400000f0c66 */
[----:B------:R-:W-:Y:S01]  /*2d10*/  P2R R23, PR, RZ, 0x2 ;  /* 0x00000002ff177803 */ /* 0x000fe20000000000 */
[----:B------:R-:W-:Y:S01]  /*2d20*/  IMAD.IADD R115, R115, 0x1, R21 ;  /* 0x0000000173737824 */ /* 0x000fe200078e0215 */
[----:B------:R-:W-:-:S04]  /*2d30*/  LEA R12, P0, R20, R12, 0x1 ;  /* 0x0000000c140c7211 */ /* 0x000fc800078008ff */
[----:B------:R-:W-:Y:S02]  /*2d40*/  LEA.HI.X R13, R20, R13, R115, 0x1, P0 ;  /* 0x0000000d140d7211 */ /* 0x000fe400000f0c73 */
[----:B------:R-:W-:-:S13]  /*2d50*/  ISETP.GT.AND P0, PT, R3, RZ, P1 ;  /* 0x000000ff0300720c */ /* 0x000fda0000f04270 */
[----:B------:R-:W-:Y:S05]  /*2d60*/  @!P0 BRA `(.L_x_49) ;  /* 0x0000000000048947 */ /* 0x000fea0003800000 */
[----:B------:R0:W5:Y:S02]  /*2d70*/  LDG.E.LTC128B.U16 R116, desc[UR38][R6.64+0x22] ;  /* 0x0000222606747981 */ /* 0x000164000c1e1520 */
.L_x_49:
[----:B------:R-:W-:Y:S05]  /*2d80*/  BSYNC B1 ;  /* 0x0000000000017941 */ /* 0x000fea0003800000 */
.L_x_48:
[----:B-----5:R-:W-:Y:S01]  /*2d90*/  HADD2.F32 R14, -RZ, R116.H0_H0 ;  /* 0x20000074ff0e7230 */ /* 0x020fe20000004100 */
[----:B------:R-:W-:Y:S01]  /*2da0*/  BSSY B1, `(.L_x_50) ;  /* 0x000000a000017945 */ /* 0x000fe20003800000 */
[----:B------:R-:W-:Y:S02]  /*2db0*/  @P0 IMAD.MOV.U32 R20, RZ, RZ, R104 ;  /* 0x000000ffff140224 */ /* 0x000fe400078e0068 */
[----:B------:R-:W-:Y:S02]  /*2dc0*/  @P0 IMAD.MOV.U32 R21, RZ, RZ, R105 ;  /* 0x000000ffff150224 */ /* 0x000fe400078e0069 */
[----:B------:R-:W-:-:S04]  /*2dd0*/  FMUL R14, R14, R91 ;  /* 0x0000005b0e0e7220 */ /* 0x000fc80000400000 */
[----:B------:R-:W-:-:S05]  /*2de0*/  FFMA R14, R65, R90, R14 ;  /* 0x0000005a410e7223 */ /* 0x000fca000000000e */
[----:B------:R-:W-:-:S05]  /*2df0*/  F2FP.F16.F32.PACK_AB R14, RZ, R14 ;  /* 0x0000000eff0e723e */ /* 0x000fca00000000ff */
[----:B------:R0:W-:Y:S01]  /*2e00*/  @P0 STG.E.U16 desc[UR38][R20.64+0x22], R14 ;  /* 0x0000220e14000986 */ /* 0x0001e2000c101526 */
[----:B------:R-:W-:-:S13]  /*2e10*/  ISETP.GT.AND P0, PT, R3, 0x8, P2 ;  /* 0x000000080300780c */ /* 0x000fda0001704270 */
[----:B0-----:R-:W-:Y:S05]  /*2e20*/  @!P0 BRA `(.L_x_51) ;  /* 0x0000000000048947 */ /* 0x001fea0003800000 */
[----:B------:R0:W5:Y:S02]  /*2e30*/  LDG.E.LTC128B.U16 R116, desc[UR38][R56.64+0x20] ;  /* 0x0000202638747981 */ /* 0x000164000c1e1520 */
.L_x_51:
[----:B------:R-:W-:Y:S05]  /*2e40*/  BSYNC B1 ;  /* 0x0000000000017941 */ /* 0x000fea0003800000 */
.L_x_50:
[----:B-----5:R-:W-:Y:S01]  /*2e50*/  HADD2.F32 R14, -RZ, R116.H0_H0 ;  /* 0x20000074ff0e7230 */ /* 0x020fe20000004100 */
[----:B------:R-:W-:Y:S04]  /*2e60*/  BSSY B1, `(.L_x_52) ;  /* 0x0000008000017945 */ /* 0x000fe80003800000 */
[----:B------:R-:W-:-:S04]  /*2e70*/  FMUL R21, R14, R91 ;  /* 0x0000005b0e157220 */ /* 0x000fc80000400000 */
[----:B------:R-:W-:-:S05]  /*2e80*/  FFMA R21, R66, R90, R21 ;  /* 0x0000005a42157223 */ /* 0x000fca0000000015 */
[----:B------:R-:W-:-:S05]  /*2e90*/  F2FP.F16.F32.PACK_AB R21, RZ, R21 ;  /* 0x00000015ff15723e */ /* 0x000fca00000000ff */
[----:B------:R0:W-:Y:S01]  /*2ea0*/  @P0 STG.E.U16 desc[UR38][R58.64+0x20], R21 ;  /* 0x000020153a000986 */ /* 0x0001e2000c101526 */
[----:B------:R-:W-:-:S13]  /*2eb0*/  ISETP.GT.AND P0, PT, R3, 0x8, P1 ;  /* 0x000000080300780c */ /* 0x000fda0000f04270 */
[----:B0-----:R-:W-:Y:S05]  /*2ec0*/  @!P0 BRA `(.L_x_53) ;  /* 0x0000000000048947 */ /* 0x001fea0003800000 */
[----:B------:R0:W5:Y:S02]  /*2ed0*/  LDG.E.LTC128B.U16 R116, desc[UR38][R56.64+0x22] ;  /* 0x0000222638747981 */ /* 0x000164000c1e1520 */
.L_x_53:
[----:B------:R-:W-:Y:S05]  /*2ee0*/  BSYNC B1 ;  /* 0x0000000000017941 */ /* 0x000fea0003800000 */
.L_x_52:
[----:B-----5:R-:W-:Y:S01]  /*2ef0*/  HADD2.F32 R14, -RZ, R116.H0_H0 ;  /* 0x20000074ff0e7230 */ /* 0x020fe20000004100 */
[----:B------:R-:W-:Y:S01]  /*2f00*/  ISETP.GT.AND P2, PT, R4, 0x18, PT ;  /* 0x000000180400780c */ /* 0x000fe20003f44270 */
[----:B------:R-:W-:Y:S03]  /*2f10*/  BSSY B1, `(.L_x_54) ;  /* 0x0000009000017945 */ /* 0x000fe60003800000 */
[----:B------:R-:W-:Y:S01]  /*2f20*/  FMUL R14, R14, R91 ;  /* 0x0000005b0e0e7220 */ /* 0x000fe20000400000 */
[----:B------:R-:W-:-:S03]  /*2f30*/  P2R R102, PR, RZ, 0x4 ;  /* 0x00000004ff667803 */ /* 0x000fc60000000000 */
[----:B------:R-:W-:-:S05]  /*2f40*/  FFMA R14, R67, R90, R14 ;  /* 0x0000005a430e7223 */ /* 0x000fca000000000e */
[----:B------:R-:W-:-:S05]  /*2f50*/  F2FP.F16.F32.PACK_AB R14, RZ, R14 ;  /* 0x0000000eff0e723e */ /* 0x000fca00000000ff */
[----:B------:R0:W-:Y:S01]  /*2f60*/  @P0 STG.E.U16 desc[UR38][R58.64+0x22], R14 ;  /* 0x0000220e3a000986 */ /* 0x0001e2000c101526 */
[----:B------:R-:W-:-:S13]  /*2f70*/  ISETP.GT.AND P0, PT, R3, RZ, P2 ;  /* 0x000000ff0300720c */ /* 0x000fda0001704270 */
[----:B0-----:R-:W-:Y:S05]  /*2f80*/  @!P0 BRA `(.L_x_55) ;  /* 0x0000000000048947 */ /* 0x001fea0003800000 */
[----:B------:R0:W5:Y:S02]  /*2f90*/  LDG.E.LTC128B.U16 R116, desc[UR38][R6.64+0x30] ;  /* 0x0000302606747981 */ /* 0x000164000c1e1520 */
.L_x_55:
[----:B------:R-:W-:Y:S05]  /*2fa0*/  BSYNC B1 ;  /* 0x0000000000017941 */ /* 0x000fea0003800000 */
.L_x_54:
[----:B-----5:R-:W-:Y:S01]  /*2fb0*/  HADD2.F32 R14, -RZ, R116.H0_H0 ;  /* 0x20000074ff0e7230 */ /* 0x020fe20000004100 */
[----:B------:R-:W-:Y:S01]  /*2fc0*/  ISETP.GT.AND P1, PT, R4, 0x19, PT ;  /* 0x000000190400780c */ /* 0x000fe20003f24270 */
[----:B------:R-:W-:Y:S01]  /*2fd0*/  @P0 IMAD.MOV.U32 R20, RZ, RZ, R104 ;  /* 0x000000ffff140224 */ /* 0x000fe200078e0068 */
[----:B------:R-:W-:Y:S02]  /*2fe0*/  BSSY B1, `(.L_x_56) ;  /* 0x000000b000017945 */ /* 0x000fe40003800000 */
[----:B------:R-:W-:-:S04]  /*2ff0*/  FMUL R21, R14, R91 ;  /* 0x0000005b0e157220 */ /* 0x000fc80000400000 */
[----:B------:R-:W-:Y:S01]  /*3000*/  FFMA R21, R68, R90, R21 ;  /* 0x0000005a44157223 */ /* 0x000fe20000000015 */
[----:B------:R-:W-:-:S04]  /*3010*/  P2R R68, PR, RZ, 0x2 ;  /* 0x00000002ff447803 */ /* 0x000fc80000000000 */
[----:B------:R-:W-:-:S04]  /*3020*/  F2FP.F16.F32.PACK_AB R21, RZ, R21 ;  /* 0x00000015ff15723e */ /* 0x000fc800000000ff */
[----:B------:R-:W-:Y:S01]  /*3030*/  PRMT R14, R21, 0x7610, R14 ;  /* 0x00007610150e7816 */ /* 0x000fe2000000000e */
[----:B------:R-:W-:-:S05]  /*3040*/  @P0 IMAD.MOV.U32 R21, RZ, RZ, R105 ;  /* 0x000000ffff150224 */ /* 0x000fca00078e0069 */
[----:B------:R0:W-:Y:S01]  /*3050*/  @P0 STG.E.U16 desc[UR38][R20.64+0x30], R14 ;  /* 0x0000300e14000986 */ /* 0x0001e2000c101526 */
[----:B------:R-:W-:-:S13]  /*3060*/  ISETP.GT.AND P0, PT, R3, RZ, P1 ;  /* 0x000000ff0300720c */ /* 0x000fda0000f04270 */
[----:B0-----:R-:W-:Y:S05]  /*3070*/  @!P0 BRA `(.L_x_57) ;  /* 0x0000000000048947 */ /* 0x001fea0003800000 */
[----:B------:R0:W5:Y:S02]  /*3080*/  LDG.E.LTC128B.U16 R116, desc[UR38][R6.64+0x32] ;  /* 0x0000322606747981 */ /* 0x000164000c1e1520 */
.L_x_57:
[----:B------:R-:W-:Y:S05]  /*3090*/  BSYNC B1 ;  /* 0x0000000000017941 */ /* 0x000fea0003800000 */
.L_x_56:
        /* <DEDUP_REMOVED lines=11> */
.L_x_59:
[----:B------:R-:W-:Y:S05]  /*3150*/  BSYNC B1 ;  /* 0x0000000000017941 */ /* 0x000fea0003800000 */
.L_x_58:
        /* <DEDUP_REMOVED lines=9> */
.L_x_61:
[----:B------:R-:W-:Y:S05]  /*31f0*/  BSYNC B1 ;  /* 0x0000000000017941 */ /* 0x000fea0003800000 */
.L_x_60:
        /* <DEDUP_REMOVED lines=11> */
.L_x_63:
[----:B------:R-:W-:Y:S05]  /*32b0*/  BSYNC B1 ;  /* 0x0000000000017941 */ /* 0x000fea0003800000 */
.L_x_62:
[----:B-----5:R-:W-:Y:S01]  /*32c0*/  HADD2.F32 R14, -RZ, R116.H0_H0 ;  /* 0x20000074ff0e7230 */ /* 0x020fe20000004100 */
[----:B------:R-:W-:Y:S01]  /*32d0*/  ISETP.GT.AND P1, PT, R4, 0x21, PT ;  /* 0x000000210400780c */ /* 0x000fe20003f24270 */
[----:B------:R-:W-:Y:S01]  /*32e0*/  @P0 IMAD.MOV.U32 R20, RZ, RZ, R104 ;  /* 0x000000ffff140224 */ /* 0x000fe200078e0068 */
[----:B------:R-:W-:Y:S02]  /*32f0*/  BSSY B1, `(.L_x_64) ;  /* 0x000000b000017945 */ /* 0x000fe40003800000 */
[----:B------:R-:W-:Y:S01]  /*3300*/  FMUL R21, R14, R91 ;  /* 0x0000005b0e157220 */ /* 0x000fe20000400000 */
[----:B------:R-:W-:-:S03]  /*3310*/  P2R R70, PR, RZ, 0x2 ;  /* 0x00000002ff467803 */ /* 0x000fc60000000000 */
[----:B------:R-:W-:-:S05]  /*3320*/  FFMA R21, R72, R90, R21 ;  /* 0x0000005a48157223 */ /* 0x000fca0000000015 */
[----:B------:R-:W-:-:S04]  /*3330*/  F2FP.F16.F32.PACK_AB R21, RZ, R21 ;  /* 0x00000015ff15723e */ /* 0x000fc800000000ff */
[----:B------:R-:W-:Y:S01]  /*3340*/  PRMT R14, R21, 0x7610, R14 ;  /* 0x00007610150e7816 */ /* 0x000fe2000000000e */
[----:B------:R-:W-:-:S05]  /*3350*/  @P0 IMAD.MOV.U32 R21, RZ, RZ, R105 ;  /* 0x000000ffff150224 */ /* 0x000fca00078e0069 */
[----:B------:R0:W-:Y:S01]  /*3360*/  @P0 STG.E.U16 desc[UR38][R20.64+0x40], R14 ;  /* 0x0000400e14000986 */ /* 0x0001e2000c101526 */
[----:B------:R-:W-:-:S13]  /*3370*/  ISETP.GT.AND P0, PT, R3, RZ, P1 ;  /* 0x000000ff0300720c */ /* 0x000fda0000f04270 */
[----:B0-----:R-:W-:Y:S05]  /*3380*/  @!P0 BRA `(.L_x_65) ;  /* 0x0000000000048947 */ /* 0x001fea0003800000 */
[----:B------:R0:W5:Y:S02]  /*3390*/  LDG.E.LTC128B.U16 R116, desc[UR38][R6.64+0x42] ;  /* 0x0000422606747981 */ /* 0x000164000c1e1520 */
.L_x_65:
[----:B------:R-:W-:Y:S05]  /*33a0*/  BSYNC B1 ;  /* 0x0000000000017941 */ /* 0x000fea0003800000 */
.L_x_64:
        /* <DEDUP_REMOVED lines=11> */
.L_x_67:
[----:B------:R-:W-:Y:S05]  /*3460*/  BSYNC B1 ;  /* 0x0000000000017941 */ /* 0x000fea0003800000 */
.L_x_66:
        /* <DEDUP_REMOVED lines=9> */
.L_x_69:
[----:B------:R-:W-:Y:S05]  /*3500*/  BSYNC B1 ;  /* 0x0000000000017941 */ /* 0x000fea0003800000 */
.L_x_68:
        /* <DEDUP_REMOVED lines=11> */
.L_x_71:
[----:B------:R-:W-:Y:S05]  /*35c0*/  BSYNC B1 ;  /* 0x0000000000017941 */ /* 0x000fea0003800000 */
.L_x_70:
[----:B-----5:R-:W-:Y:S01]  /*35d0*/  HADD2.F32 R14, -RZ, R116.H0_H0 ;  /* 0x20000074ff0e7230 */ /* 0x020fe20000004100 */
[----:B------:R-:W-:Y:S01]  /*35e0*/  ISETP.GT.AND P5, PT, R4, 0x29, PT ;  /* 0x000000290400780c */ /* 0x000fe20003fa4270 */
[----:B------:R-:W-:Y:S01]  /*35f0*/  @P0 IMAD.MOV.U32 R20, RZ, RZ, R104 ;  /* 0x000000ffff140224 */ /* 0x000fe200078e0068 */
[----:B------:R-:W-:Y:S02]  /*3600*/  BSSY B1, `(.L_x_72) ;  /* 0x000000b000017945 */ /* 0x000fe40003800000 */
[----:B------:R-:W-:-:S04]  /*3610*/  FMUL R21, R14, R91 ;  /* 0x0000005b0e157220 */ /* 0x000fc80000400000 */
[----:B------:R-:W-:-:S05]  /*3620*/  FFMA R21, R76, R90, R21 ;  /* 0x0000005a4c157223 */ /* 0x000fca0000000015 */
[----:B------:R-:W-:-:S04]  /*3630*/  F2FP.F16.F32.PACK_AB R21, RZ, R21 ;  /* 0x00000015ff15723e */ /* 0x000fc800000000ff */
[----:B------:R-:W-:Y:S01]  /*3640*/  PRMT R14, R21, 0x7610, R14 ;  /* 0x00007610150e7816 */ /* 0x000fe2000000000e */
[----:B------:R-:W-:-:S05]  /*3650*/  @P0 IMAD.MOV.U32 R21, RZ, RZ, R105 ;  /* 0x000000ffff150224 */ /* 0x000fca00078e0069 */
[----:B------:R1:W-:Y:S01]  /*3660*/  @P0 STG.E.U16 desc[UR38][R20.64+0x50], R14 ;  /* 0x0000500e14000986 */ /* 0x0003e2000c101526 */
[----:B------:R-:W-:Y:S02]  /*3670*/  ISETP.GT.AND P0, PT, R3, RZ, P5 ;  /* 0x000000ff0300720c */ /* 0x000fe40002f04270 */
[----:B-1----:R-:W-:-:S11]  /*3680*/  P2R R14, PR, RZ, 0x20 ;  /* 0x00000020ff0e7803 */ /* 0x002fd60000000000 */
[----:B------:R-:W-:Y:S05]  /*3690*/  @!P0 BRA `(.L_x_73) ;  /* 0x0000000000048947 */ /* 0x000fea0003800000 */
[----:B------:R1:W5:Y:S02]  /*36a0*/  LDG.E.LTC128B.U16 R116, desc[UR38][R6.64+0x52] ;  /* 0x0000522606747981 */ /* 0x000364000c1e1520 */
.L_x_73:
[----:B------:R-:W-:Y:S05]  /*36b0*/  BSYNC B1 ;  /* 0x0000000000017941 */ /* 0x000fea0003800000 */
.L_x_72:
        /* <DEDUP_REMOVED lines=11> */
.L_x_75:
[----:B------:R-:W-:Y:S05]  /*3770*/  BSYNC B1 ;  /* 0x0000000000017941 */ /* 0x000fea0003800000 */
.L_x_74:
        /* <DEDUP_REMOVED lines=9> */
.L_x_77:
[----:B------:R-:W-:Y:S05]  /*3810*/  BSYNC B1 ;  /* 0x0000000000017941 */ /* 0x000fea0003800000 */
.L_x_76:
[----:B-----5:R-:W-:Y:S01]  /*3820*/  HADD2.F32 R14, -RZ, R116.H0_H0 ;  /* 0x20000074ff0e7230 */ /* 0x020fe20000004100 */
[----:B------:R-:W-:Y:S01]  /*3830*/  ISETP.GT.AND P3, PT, R4, 0x30, PT ;  /* 0x000000300400780c */ /* 0x000fe20003f64270 */
[----:B------:R-:W-:Y:S03]  /*3840*/  BSSY B1, `(.L_x_78) ;  /* 0x0000008000017945 */ /* 0x000fe60003800000 */
[----:B------:R-:W-:-:S04]  /*3850*/  FMUL R14, R14, R91 ;  /* 0x0000005b0e0e7220 */ /* 0x000fc80000400000 */
[----:B------:R-:W-:-:S05]  /*3860*/  FFMA R14, R79, R90, R14 ;  /* 0x0000005a4f0e7223 */ /* 0x000fca000000000e */
[----:B------:R-:W-:-:S05]  /*3870*/  F2FP.F16.F32.PACK_AB R14, RZ, R14 ;  /* 0x0000000eff0e723e */ /* 0x000fca00000000ff */
[----:B------:R0:W-:Y:S01]  /*3880*/  @P0 STG.E.U16 desc[UR38][R58.64+0x52], R14 ;  /* 0x0000520e3a000986 */ /* 0x0001e2000c101526 */
[----:B------:R-:W-:-:S13]  /*3890*/  ISETP.GT.AND P0, PT, R3, RZ, P3 ;  /* 0x000000ff0300720c */ /* 0x000fda0001f04270 */
[----:B0-----:R-:W-:Y:S05]  /*38a0*/  @!P0 BRA `(.L_x_79) ;  /* 0x0000000000048947 */ /* 0x001fea0003800000 */
[----:B------:R0:W5:Y:S02]  /*38b0*/  LDG.E.LTC128B.U16 R116, desc[UR38][R6.64+0x60] ;  /* 0x0000602606747981 */ /* 0x000164000c1e1520 */
.L_x_79:
[----:B------:R-:W-:Y:S05]  /*38c0*/  BSYNC B1 ;  /* 0x0000000000017941 */ /* 0x000fea0003800000 */
.L_x_78:
        /* <DEDUP_REMOVED lines=13> */
.L_x_81:
[----:B------:R-:W-:Y:S05]  /*39a0*/  BSYNC B1 ;  /* 0x0000000000017941 */ /* 0x000fea0003800000 */
.L_x_80:
        /* <DEDUP_REMOVED lines=11> */
.L_x_83:
[----:B------:R-:W-:Y:S05]  /*3a60*/  BSYNC B1 ;  /* 0x0000000000017941 */ /* 0x000fea0003800000 */
.L_x_82:
        /* <DEDUP_REMOVED lines=9> */
.L_x_85:
[----:B------:R-:W-:Y:S05]  /*3b00*/  BSYNC B1 ;  /* 0x0000000000017941 */ /* 0x000fea0003800000 */
.L_x_84:
        /* <DEDUP_REMOVED lines=10> */
.L_x_87:
[----:B------:R-:W-:Y:S05]  /*3bb0*/  BSYNC B1 ;  /* 0x0000000000017941 */ /* 0x000fea0003800000 */
.L_x_86:
        /* <DEDUP_REMOVED lines=8> */
[----:B------:R-:W-:-:S05]  /*3c40*/  IADD3 R20, P0, R15, R110, RZ ;  /* 0x0000006e0f147210 */ /* 0x000fca0007f1e0ff */
[----:B-1----:R-:W-:Y:S01]  /*3c50*/  IMAD.X R21, R5, 0x1, R111, P0 ;  /* 0x0000000105157824 */ /* 0x002fe200000e066f */
[----:B------:R-:W-:-:S05]  /*3c60*/  IADD3 R64, P0, R15, R110, RZ ;  /* 0x0000006e0f407210 */ /* 0x000fca0007f1e0ff */
[----:B------:R-:W-:Y:S01]  /*3c70*/  IMAD.X R65, R5, 0x1, R111, P0 ;  /* 0x0000000105417824 */ /* 0x000fe200000e066f */
[----:B------:R-:W-:-:S05]  /*3c80*/  IADD3 R14, P0, R15, R104, RZ ;  /* 0x000000680f0e7210 */ /* 0x000fca0007f1e0ff */
[----:B------:R-:W-:Y:S01]  /*3c90*/  IMAD.X R15, R5, 0x1, R105, P0 ;  /* 0x00000001050f7824 */ /* 0x000fe200000e0669 */
[----:B------:R-:W-:-:S04]  /*3ca0*/  ISETP.GT.AND P0, PT, R4, 0x39, PT ;  /* 0x000000390400780c */ /* 0x000fc80003f04270 */
[----:B------:R-:W-:-:S13]  /*3cb0*/  ISETP.GT.AND P4, PT, R3, RZ, P0 ;  /* 0x000000ff0300720c */ /* 0x000fda0000784270 */
[----:B------:R-:W-:Y:S05]  /*3cc0*/  @!P4 BRA `(.L_x_89) ;  /* 0x000000000004c947 */ /* 0x000fea0003800000 */
[----:B------:R1:W5:Y:S02]  /*3cd0*/  LDG.E.LTC128B.U16 R116, desc[UR38][R6.64+0x72] ;  /* 0x0000722606747981 */ /* 0x000364000c1e1520 */
.L_x_89:
[----:B------:R-:W-:Y:S05]  /*3ce0*/  BSYNC B1 ;  /* 0x0000000000017941 */ /* 0x000fea0003800000 */
.L_x_88:
        /* <DEDUP_REMOVED lines=9> */
.L_x_91:
[----:B------:R-:W-:Y:S05]  /*3d80*/  BSYNC B1 ;  /* 0x0000000000017941 */ /* 0x000fea0003800000 */
.L_x_90:
        /* <DEDUP_REMOVED lines=9> */
.L_x_93:
[----:B------:R-:W-:Y:S05]  /*3e20*/  BSYNC B1 ;  /* 0x0000000000017941 */ /* 0x000fea0003800000 */
.L_x_92:
[----:B-----5:R-:W-:-:S05]  /*3e30*/  HADD2.F32 R4, -RZ, R116.H0_H0 ;  /* 0x20000074ff047230 */ /* 0x020fca0000004100 */
[----:B------:R-:W-:-:S04]  /*3e40*/  FMUL R4, R4, R91 ;  /* 0x0000005b04047220 */ /* 0x000fc80000400000 */
[----:B------:R-:W-:-:S05]  /*3e50*/  FFMA R4, R87, R90, R4 ;  /* 0x0000005a57047223 */ /* 0x000fca0000000004 */
[----:B------:R-:W-:-:S04]  /*3e60*/  F2FP.F16.F32.PACK_AB R4, RZ, R4 ;  /* 0x00000004ff04723e */ /* 0x000fc800000000ff */
[----:B-1-34-:R-:W-:-:S05]  /*3e70*/  PRMT R6, R4, 0x7610, R6 ;  /* 0x0000761004067816 */ /* 0x01afca0000000006 */
[----:B------:R1:W-:Y:S01]  /*3e80*/  @P4 STG.E.U16 desc[UR38][R58.64+0x72], R6 ;  /* 0x000072063a004986 */ /* 0x0003e2000c101526 */
[----:B------:R-:W-:-:S13]  /*3e90*/  ISETP.GT.AND P4, PT, R3, 0x80, P6 ;  /* 0x000000800300780c */ /* 0x000fda0003784270 */
[----:B------:R-:W3:Y:S01]  /*3ea0*/  @P4 LDG.E.LTC128B.U16 R116, desc[UR38][R62.64] ;  /* 0x000000263e744981 */ /* 0x000ee2000c1e1520 */
[----:B------:R-:W-:Y:S01]  /*3eb0*/  BSSY B1, `(.L_x_94) ;  /* 0x000000a000017945 */ /* 0x000fe20003800000 */
[----:B---3--:R-:W-:-:S05]  /*3ec0*/  HADD2.F32 R4, -RZ, R116.H0_H0 ;  /* 0x20000074ff047230 */ /* 0x008fca0000004100 */
[----:B------:R-:W-:-:S04]  /*3ed0*/  FMUL R5, R4, R91 ;  /* 0x0000005b04057220 */ /* 0x000fc80000400000 */
[----:B------:R-:W-:-:S05]  /*3ee0*/  FFMA R5, R24, R90, R5 ;  /* 0x0000005a18057223 */ /* 0x000fca0000000005 */
[----:B------:R-:W-:-:S05]  /*3ef0*/  F2FP.F16.F32.PACK_AB R5, RZ, R5 ;  /* 0x00000005ff05723e */ /* 0x000fca00000000ff */
[----:B------:R1:W-:Y:S01]  /*3f00*/  @P4 STG.E.U16 desc[UR38][R14.64], R5 ;  /* 0x000000050e004986 */ /* 0x0003e2000c101526 */
[----:B------:R-:W-:-:S04]  /*3f10*/  ISETP.NE.AND P4, PT, R118, RZ, PT ;  /* 0x000000ff7600720c */ /* 0x000fc80003f85270 */
[----:B------:R-:W-:-:S13]  /*3f20*/  ISETP.GT.AND P4, PT, R3, 0x80, P4 ;  /* 0x000000800300780c */ /* 0x000fda0002784270 */
[----:B-1----:R-:W-:Y:S05]  /*3f30*/  @!P4 BRA `(.L_x_95) ;  /* 0x000000000004c947 */ /* 0x002fea0003800000 */
[----:B------:R1:W5:Y:S02]  /*3f40*/  LDG.E.LTC128B.U16 R116, desc[UR38][R60.64+0x2] ;  /* 0x000002263c747981 */ /* 0x000364000c1e1520 */
.L_x_95:
[----:B------:R-:W-:Y:S05]  /*3f50*/  BSYNC B1 ;  /* 0x0000000000017941 */ /* 0x000fea0003800000 */
.L_x_94:
[----:B-----5:R-:W-:Y:S01]  /*3f60*/  HADD2.F32 R4, -RZ, R116.H0_H0 ;  /* 0x20000074ff047230 */ /* 0x020fe20000004100 */
[----:B------:R-:W-:Y:S01]  /*3f70*/  ISETP.GT.AND P6, PT, R3, 0x88, P6 ;  /* 0x000000880300780c */ /* 0x000fe200037c4270 */
        /* <DEDUP_REMOVED lines=8> */
[----:B------:R-:W-:Y:S05]  /*4000*/  @!P6 BRA `(.L_x_97) ;  /* 0x000000000004e947 */ /* 0x000fea0003800000 */
[----:B------:R4:W5:Y:S02]  /*4010*/  LDG.E.LTC128B.U16 R116, desc[UR38][R8.64] ;  /* 0x0000002608747981 */ /* 0x000964000c1e1520 */
.L_x_97:
[----:B------:R-:W-:Y:S05]  /*4020*/  BSYNC B1 ;  /* 0x0000000000017941 */ /* 0x000fea0003800000 */
.L_x_96:
[----:B---3-5:R-:W-:Y:S01]  /*4030*/  HADD2.F32 R4, -RZ, R116.H0_H0 ;  /* 0x20000074ff047230 */ /* 0x028fe20000004100 */
[----:B------:R-:W-:Y:S01]  /*4040*/  ISETP.NE.AND P4, PT, R118, RZ, PT ;  /* 0x000000ff7600720c */ /* 0x000fe20003f85270 */
[----:B------:R-:W-:Y:S03]  /*4050*/  BSSY B1, `(.L_x_98) ;  /* 0x0000008000017945 */ /* 0x000fe60003800000 */
[----:B------:R-:W-:Y:S01]  /*4060*/  FMUL R5, R4, R91 ;  /* 0x0000005b04057220 */ /* 0x000fe20000400000 */
[----:B------:R-:W-:-:S03]  /*4070*/  ISETP.GT.AND P4, PT, R3, 0x88, P4 ;  /* 0x000000880300780c */ /* 0x000fc60002784270 */
[----:B------:R-:W-:-:S05]  /*4080*/  FFMA R5, R26, R90, R5 ;  /* 0x0000005a1a057223 */ /* 0x000fca0000000005 */
[----:B------:R-:W-:-:S05]  /*4090*/  F2FP.F16.F32.PACK_AB R5, RZ, R5 ;  /* 0x00000005ff05723e */ /* 0x000fca00000000ff */
[----:B------:R3:W-:Y:S01]  /*40a0*/  @P6 STG.E.U16 desc[UR38][R20.64], R5 ;  /* 0x0000000514006986 */ /* 0x0007e2000c101526 */
[----:B------:R-:W-:Y:S05]  /*40b0*/  @!P4 BRA `(.L_x_99) ;  /* 0x000000000004c947 */ /* 0x000fea0003800000 */
[----:B------:R0:W5:Y:S02]  /*40c0*/  LDG.E.LTC128B.U16 R116, desc[UR38][R12.64+0x2] ;  /* 0x000002260c747981 */ /* 0x000164000c1e1520 */
.L_x_99:
[----:B------:R-:W-:Y:S05]  /*40d0*/  BSYNC B1 ;  /* 0x0000000000017941 */ /* 0x000fea0003800000 */
.L_x_98:
[----:B-----5:R-:W-:Y:S01]  /*40e0*/  HADD2.F32 R4, -RZ, R116.H0_H0 ;  /* 0x20000074ff047230 */ /* 0x020fe20000004100 */
[----:B------:R-:W-:Y:S01]  /*40f0*/  ISETP.NE.AND P6, PT, R117, RZ, PT ;  /* 0x000000ff7500720c */ /* 0x000fe20003fc5270 */
[----:B------:R-:W-:Y:S03]  /*4100*/  BSSY B1, `(.L_x_100) ;  /* 0x0000008000017945 */ /* 0x000fe60003800000 */
[----:B------:R-:W-:-:S04]  /*4110*/  FMUL R4, R4, R91 ;  /* 0x0000005b04047220 */ /* 0x000fc80000400000 */
[----:B------:R-:W-:-:S05]  /*4120*/  FFMA R4, R27, R90, R4 ;  /* 0x0000005a1b047223 */ /* 0x000fca0000000004 */
[----:B------:R-:W-:-:S05]  /*4130*/  F2FP.F16.F32.PACK_AB R4, RZ, R4 ;  /* 0x00000004ff04723e */ /* 0x000fca00000000ff */
[----:B------:R0:W-:Y:S01]  /*4140*/  @P4 STG.E.U16 desc[UR38][R64.64+0x2], R4 ;  /* 0x0000020440004986 */ /* 0x0001e2000c101526 */
[----:B------:R-:W-:-:S13]  /*4150*/  ISETP.GT.AND P4, PT, R3, 0x80, P6 ;  /* 0x000000800300780c */ /* 0x000fda0003784270 */
[----:B0-----:R-:W-:Y:S05]  /*4160*/  @!P4 BRA `(.L_x_101) ;  /* 0x000000000004c947 */ /* 0x001fea0003800000 */
[----:B------:R0:W5:Y:S02]  /*4170*/  LDG.E.LTC128B.U16 R116, desc[UR38][R60.64+0x10] ;  /* 0x000010263c747981 */ /* 0x000164000c1e1520 */
.L_x_101:
[----:B------:R-:W-:Y:S05]  /*4180*/  BSYNC B1 ;  /* 0x0000000000017941 */ /* 0x000fea0003800000 */
.L_x_100:
[----:B-----5:R-:W-:Y:S01]  /*4190*/  HADD2.F32 R4, -RZ, R116.H0_H0 ;  /* 0x20000074ff047230 */ /* 0x020fe20000004100 */
[----:B------:R-:W-:Y:S01]  /*41a0*/  ISETP.NE.AND P6, PT, R119, RZ, PT ;  /* 0x000000ff7700720c */ /* 0x000fe20003fc5270 */
[----:B------:R-:W-:Y:S03]  /*41b0*/  BSSY B1, `(.L_x_102) ;  /* 0x000000b000017945 */ /* 0x000fe60003800000 */
[----:B---3--:R-:W-:Y:S01]  /*41c0*/  FMUL R5, R4, R91 ;  /* 0x0000005b04057220 */ /* 0x008fe20000400000 */
[----:B------:R-:W-:-:S03]  /*41d0*/  @P4 IMAD.MOV.U32 R4, RZ, RZ, R14 ;  /* 0x000000ffff044224 */ /* 0x000fc600078e000e */
[----:B------:R-:W-:-:S05]  /*41e0*/  FFMA R5, R28, R90, R5 ;  /* 0x0000005a1c057223 */ /* 0x000fca0000000005 */
[----:B------:R-:W-:-:S04]  /*41f0*/  F2FP.F16.F32.PACK_AB R5, RZ, R5 ;  /* 0x00000005ff05723e */ /* 0x000fc800000000ff */
[----:B------:R-:W-:Y:S01]  /*4200*/  PRMT R6, R5, 0x7610, R6 ;  /* 0x0000761005067816 */ /* 0x000fe20000000006 */
[----:B------:R-:W-:-:S05]  /*4210*/  @P4 IMAD.MOV.U32 R5, RZ, RZ, R15 ;  /* 0x000000ffff054224 */ /* 0x000fca00078e000f */
[----:B------:R3:W-:Y:S01]  /*4220*/  @P4 STG.E.U16 desc[UR38][R4.64+0x10], R6 ;  /* 0x0000100604004986 */ /* 0x0007e2000c101526 */
[----:B------:R-:W-:-:S13]  /*4230*/  ISETP.GT.AND P4, PT, R3, 0x80, P6 ;  /* 0x000000800300780c */ /* 0x000fda0003784270 */
[----:B---3--:R-:W-:Y:S05]  /*4240*/  @!P4 BRA `(.L_x_103) ;  /* 0x000000000004c947 */ /* 0x008fea0003800000 */
[----:B------:R3:W5:Y:S02]  /*4250*/  LDG.E.LTC128B.U16 R116, desc[UR38][R60.64+0x12] ;  /* 0x000012263c747981 */ /* 0x000764000c1e1520 */
.L_x_103:
[----:B------:R-:W-:Y:S05]  /*4260*/  BSYNC B1 ;  /* 0x0000000000017941 */ /* 0x000fea0003800000 */
.L_x_102:
[----:B-----5:R-:W-:Y:S01]  /*4270*/  HADD2.F32 R4, -RZ, R116.H0_H0 ;  /* 0x20000074ff047230 */ /* 0x020fe20000004100 */
[----:B------:R-:W-:Y:S01]  /*4280*/  BSSY B1, `(.L_x_104) ;  /* 0x000000c000017945 */ /* 0x000fe20003800000 */
[----:B------:R-:W-:-:S03]  /*4290*/  @P4 IMAD.MOV.U32 R5, RZ, RZ, R15 ;  /* 0x000000ffff054224 */ /* 0x000fc600078e000f */
[----:B------:R-:W-:-:S04]  /*42a0*/  FMUL R4, R4, R91 ;  /* 0x0000005b04047220 */ /* 0x000fc80000400000 */
[----:B------:R-:W-:-:S05]  /*42b0*/  FFMA R4, R29, R90, R4 ;  /* 0x0000005a1d047223 */ /* 0x000fca0000000004 */
[----:B------:R-:W-:-:S04]  /*42c0*/  F2FP.F16.F32.PACK_AB R4, RZ, R4 ;  /* 0x00000004ff04723e */ /* 0x000fc800000000ff */
[----:B------:R-:W-:Y:S01]  /*42d0*/  PRMT R6, R4, 0x7610, R6 ;  /* 0x0000761004067816 */ /* 0x000fe20000000006 */
[----:B------:R-:W-:-:S05]  /*42e0*/  @P4 IMAD.MOV.U32 R4, RZ, RZ, R14 ;  /* 0x000000ffff044224 */ /* 0x000fca00078e000e */
[----:B------:R0:W-:Y:S01]  /*42f0*/  @P4 STG.E.U16 desc[UR38][R4.64+0x12], R6 ;  /* 0x0000120604004986 */ /* 0x0001e2000c101526 */
[----:B------:R-:W-:-:S04]  /*4300*/  ISETP.NE.AND P4, PT, R117, RZ, PT ;  /* 0x000000ff7500720c */ /* 0x000fc80003f85270 */
[----:B------:R-:W-:-:S13]  /*4310*/  ISETP.GT.AND P4, PT, R3, 0x88, P4 ;  /* 0x000000880300780c */ /* 0x000fda0002784270 */
[----:B0-----:R-:W-:Y:S05]  /*4320*/  @!P4 BRA `(.L_x_105) ;  /* 0x000000000004c947 */ /* 0x001fea0003800000 */
[----:B------:R0:W5:Y:S02]  /*4330*/  LDG.E.LTC128B.U16 R116, desc[UR38][R12.64+0x10] ;  /* 0x000010260c747981 */ /* 0x000164000c1e1520 */
.L_x_105:
[----:B------:R-:W-:Y:S05]  /*4340*/  BSYNC B1 ;  /* 0x0000000000017941 */ /* 0x000fea0003800000 */
.L_x_104:
        /* <DEDUP_REMOVED lines=9> */
.L_x_107:
[----:B------:R-:W-:Y:S05]  /*43e0*/  BSYNC B1 ;  /* 0x0000000000017941 */ /* 0x000fea0003800000 */
.L_x_106:
[----:B-----5:R-:W-:Y:S01]  /*43f0*/  HADD2.F32 R4, -RZ, R116.H0_H0 ;  /* 0x20000074ff047230 */ /* 0x020fe20000004100 */
[----:B------:R-:W-:Y:S01]  /*4400*/  ISETP.NE.AND P6, PT, R120, RZ, PT ;  /* 0x000000ff7800720c */ /* 0x000fe20003fc5270 */
        /* <DEDUP_REMOVED lines=8> */
[----:B------:R-:W-:-:S13]  /*4490*/  ISETP.GT.AND P4, PT, R3, 0x80, P6 ;  /* 0x000000800300780c */ /* 0x000fda0003784270 */
[----:B0-----:R-:W-:Y:S05]  /*44a0*/  @!P4 BRA `(.L_x_109) ;  /* 0x000000000004c947 */ /* 0x001fea0003800000 */
[----:B------:R0:W5:Y:S02]  /*44b0*/  LDG.E.LTC128B.U16 R116, desc[UR38][R60.64+0x20] ;  /* 0x000020263c747981 */ /* 0x000164000c1e1520 */
.L_x_109:
[----:B------:R-:W-:Y:S05]  /*44c0*/  BSYNC B1 ;  /* 0x0000000000017941 */ /* 0x000fea0003800000 */
.L_x_108:
[----:B-----5:R-:W-:Y:S01]  /*44d0*/  HADD2.F32 R4, -RZ, R116.H0_H0 ;  /* 0x20000074ff047230 */ /* 0x020fe20000004100 */
[----:B------:R-:W-:Y:S01]  /*44e0*/  ISETP.NE.AND P6, PT, R23, RZ, PT ;  /* 0x000000ff1700720c */ /* 0x000fe20003fc5270 */
[----:B------:R-:W-:Y:S03]  /*44f0*/  BSSY B1, `(.L_x_110) ;  /* 0x000000b000017945 */ /* 0x000fe60003800000 */
[----:B------:R-:W-:Y:S01]  /*4500*/  FMUL R5, R4, R91 ;  /* 0x0000005b04057220 */ /* 0x000fe20000400000 */
[----:B------:R-:W-:-:S03]  /*4510*/  @P4 IMAD.MOV.U32 R4, RZ, RZ, R14 ;  /* 0x000000ffff044224 */ /* 0x000fc600078e000e */
        /* <DEDUP_REMOVED lines=8> */
.L_x_111:
[----:B------:R-:W-:Y:S05]  /*45a0*/  BSYNC B1 ;  /* 0x0000000000017941 */ /* 0x000fea0003800000 */
.L_x_110:
        /* <DEDUP_REMOVED lines=13> */
.L_x_113:
[----:B------:R-:W-:Y:S05]  /*4680*/  BSYNC B1 ;  /* 0x0000000000017941 */ /* 0x000fea0003800000 */
.L_x_112:
[----:B-----5:R-:W-:Y:S01]  /*4690*/  HADD2.F32 R4, -RZ, R116.H0_H0 ;  /* 0x20000074ff047230 */ /* 0x020fe20000004100 */
[----:B------:R-:W-:Y:S04]  /*46a0*/  BSSY B1, `(.L_x_114) ;  /* 0x000000b000017945 */ /* 0x000fe80003800000 */
        /* <DEDUP_REMOVED lines=10> */
.L_x_115:
[----:B------:R-:W-:Y:S05]  /*4750*/  BSYNC B1 ;  /* 0x0000000000017941 */ /* 0x000fea0003800000 */
.L_x_114:
        /* <DEDUP_REMOVED lines=13> */
.L_x_117:
[----:B------:R-:W-:Y:S05]  /*4830*/  BSYNC B1 ;  /* 0x0000000000017941 */ /* 0x000fea0003800000 */
.L_x_116:
        /* <DEDUP_REMOVED lines=13> */
.L_x_119:
[----:B------:R-:W-:Y:S05]  /*4910*/  BSYNC B1 ;  /* 0x0000000000017941 */ /* 0x000fea0003800000 */
.L_x_118:
        /* <DEDUP_REMOVED lines=13> */
.L_x_121:
[----:B------:R-:W-:Y:S05]  /*49f0*/  BSYNC B1 ;  /* 0x0000000000017941 */ /* 0x000fea0003800000 */
.L_x_120:
        /* <DEDUP_REMOVED lines=12> */
.L_x_123:
[----:B------:R-:W-:Y:S05]  /*4ac0*/  BSYNC B1 ;  /* 0x0000000000017941 */ /* 0x000fea0003800000 */
.L_x_122:
        /* <DEDUP_REMOVED lines=13> */
.L_x_125:
[----:B------:R-:W-:Y:S05]  /*4ba0*/  BSYNC B1 ;  /* 0x0000000000017941 */ /* 0x000fea0003800000 */
.L_x_124:
        /* <DEDUP_REMOVED lines=13> */
.L_x_127:
[----:B------:R-:W-:Y:S05]  /*4c80*/  BSYNC B1 ;  /* 0x0000000000017941 */ /* 0x000fea0003800000 */
.L_x_126:
        /* <DEDUP_REMOVED lines=13> */
.L_x_129:
[----:B------:R-:W-:Y:S05]  /*4d60*/  BSYNC B1 ;  /* 0x0000000000017941 */ /* 0x000fea0003800000 */
.L_x_128:
        /* <DEDUP_REMOVED lines=12> */
.L_x_131:
[----:B------:R-:W-:Y:S05]  /*4e30*/  BSYNC B1 ;  /* 0x0000000000017941 */ /* 0x000fea0003800000 */
.L_x_130:
        /* <DEDUP_REMOVED lines=13> */
.L_x_133:
[----:B------:R-:W-:Y:S05]  /*4f10*/  BSYNC B1 ;  /* 0x0000000000017941 */ /* 0x000fea0003800000 */
.L_x_132:
        /* <DEDUP_REMOVED lines=12> */
.L_x_135:
[----:B------:R-:W-:Y:S05]  /*4fe0*/  BSYNC B1 ;  /* 0x0000000000017941 */ /* 0x000fea0003800000 */
.L_x_134:
        /* <DEDUP_REMOVED lines=12> */
.L_x_137:
[----:B------:R-:W-:Y:S05]  /*50b0*/  BSYNC B1 ;  /* 0x0000000000017941 */ /* 0x000fea0003800000 */
.L_x_136:
[----:B-----5:R-:W-:Y:S01]  /*50c0*/  HADD2.F32 R4, -RZ, R116.H0_H0 ;  /* 0x20000074ff047230 */ /* 0x020fe20000004100 */
[----:B------:R-:W-:Y:S01]  /*50d0*/  ISETP.GT.AND P5, PT, R3, 0x88, P5 ;  /* 0x000000880300780c */ /* 0x000fe20002fa4270 */
        /* <DEDUP_REMOVED lines=8> */
[----:B------:R-:W-:Y:S05]  /*5160*/  @!P5 BRA `(.L_x_139) ;  /* 0x000000000004d947 */ /* 0x000fea0003800000 */
[----:B------:R0:W5:Y:S02]  /*5170*/  LDG.E.LTC128B.U16 R116, desc[UR38][R12.64+0x52] ;  /* 0x000052260c747981 */ /* 0x000164000c1e1520 */
.L_x_139:
[----:B------:R-:W-:Y:S05]  /*5180*/  BSYNC B1 ;  /* 0x0000000000017941 */ /* 0x000fea0003800000 */
.L_x_138:
[----:B0----5:R-:W-:Y:S01]  /*5190*/  HADD2.F32 R4, -RZ, R116.H0_H0 ;  /* 0x20000074ff047230 */ /* 0x021fe20000004100 */
        /* <DEDUP_REMOVED lines=11> */
.L_x_141:
[----:B------:R-:W-:Y:S05]  /*5250*/  BSYNC B1 ;  /* 0x0000000000017941 */ /* 0x000fea0003800000 */
.L_x_140:
[----:B0----5:R-:W-:Y:S01]  /*5260*/  HADD2.F32 R4, -RZ, R116.H0_H0 ;  /* 0x20000074ff047230 */ /* 0x021fe20000004100 */
        /* <DEDUP_REMOVED lines=11> */
.L_x_143:
[----:B------:R-:W-:Y:S05]  /*5320*/  BSYNC B1 ;  /* 0x0000000000017941 */ /* 0x000fea0003800000 */
.L_x_142:
        /* <DEDUP_REMOVED lines=12> */
.L_x_145:
[----:B------:R-:W-:Y:S05]  /*53f0*/  BSYNC B1 ;  /* 0x0000000000017941 */ /* 0x000fea0003800000 */
.L_x_144:
        /* <DEDUP_REMOVED lines=12> */
.L_x_147:
[----:B------:R-:W-:Y:S05]  /*54c0*/  BSYNC B1 ;  /* 0x0000000000017941 */ /* 0x000fea0003800000 */
.L_x_146:
        /* <DEDUP_REMOVED lines=12> */
.L_x_149:
[----:B------:R-:W-:Y:S05]  /*5590*/  BSYNC B1 ;  /* 0x0000000000017941 */ /* 0x000fea0003800000 */
.L_x_148:
        /* <DEDUP_REMOVED lines=12> */
.L_x_151:
[----:B------:R-:W-:Y:S05]  /*5660*/  BSYNC B1 ;  /* 0x0000000000017941 */ /* 0x000fea0003800000 */
.L_x_150:
        /* <DEDUP_REMOVED lines=9> */
.L_x_153:
[----:B------:R-:W-:Y:S05]  /*5700*/  BSYNC B1 ;  /* 0x0000000000017941 */ /* 0x000fea0003800000 */
.L_x_152:
        /* <DEDUP_REMOVED lines=12> */
.L_x_155:
[----:B------:R-:W-:Y:S05]  /*57d0*/  BSYNC B1 ;  /* 0x0000000000017941 */ /* 0x000fea0003800000 */
.L_x_154:
[----:B------:R-:W-:Y:S05]  /*57e0*/  @!P0 BRA `(.L_x_156) ;  /* 0x0000001400848947 */ /* 0x000fea0003800000 */
[----:B-----5:R-:W-:-:S05]  /*57f0*/  HADD2.F32 R116, -RZ, R116.H0_H0 ;  /* 0x20000074ff747230 */ /* 0x020fca0000004100 */
[----:B------:R-:W-:-:S04]  /*5800*/  FMUL R116, R116, R91 ;  /* 0x0000005b74747220 */ /* 0x000fc80000400000 */
[----:B------:R-:W-:-:S05]  /*5810*/  FFMA R116, R55, R90, R116 ;  /* 0x0000005a37747223 */ /* 0x000fca0000000074 */
[----:B------:R-:W-:-:S05]  /*5820*/  F2FP.F16.F32.PACK_AB R116, RZ, R116 ;  /* 0x00000074ff74723e */ /* 0x000fca00000000ff */
[----:B------:R0:W-:Y:S01]  /*5830*/  STG.E.U16 desc[UR38][R10.64+0x72], R116 ;  /* 0x000072740a007986 */ /* 0x0001e2000c101526 */
[----:B------:R-:W-:Y:S05]  /*5840*/  BRA `(.L_x_156) ;  /* 0x00000014006c7947 */ /* 0x000fea0003800000 */
.L_x_33:
[----:B------:R-:W-:Y:S01]  /*5850*/  ULDC.64 UR4, c[0x0][0x5c0] ;  /* 0x0001700000047ab9 */ /* 0x000fe20000000a00 */
[-C--:B------:R-:W-:Y:S01]  /*5860*/  FMUL R56, R56, R90.reuse ;  /* 0x0000005a38387220 */ /* 0x080fe20000400000 */
[----:B------:R-:W-:Y:S01]  /*5870*/  LEA R10, P1, R112, UR4, 0x1 ;  /* 0x00000004700a7c11 */ /* 0x000fe2000f8208ff */
[----:B------:R-:W-:Y:S01]  /*5880*/  IMAD.SHL.U32 R7, R92, 0x2, RZ ;  /* 0x000000025c077824 */ /* 0x000fe200078e00ff */
[----:B------:R-:W-:Y:S01]  /*5890*/  ISETP.GT.AND P3, PT, R4, 0x1, PT ;  /* 0x000000010400780c */ /* 0x000fe20003f64270 */
[----:B------:R-:W-:Y:S01]  /*58a0*/  FMUL R57, R57, R90 ;  /* 0x0000005a39397220 */ /* 0x000fe20000400000 */
[----:B------:R-:W-:Y:S01]  /*58b0*/  F2FP.F16.F32.PACK_AB R56, RZ, R56 ;  /* 0x00000038ff38723e */ /* 0x000fe200000000ff */
[-C--:B------:R-:W-:Y:S01]  /*58c0*/  FMUL R58, R58, R90.reuse ;  /* 0x0000005a3a3a7220 */ /* 0x080fe20000400000 */
[----:B------:R-:W-:Y:S01]  /*58d0*/  LEA.HI.X R11, R112, UR5, R105, 0x1, P1 ;  /* 0x00000005700b7c11 */ /* 0x000fe200088f0c69 */
[-C--:B------:R-:W-:Y:S01]  /*58e0*/  FMUL R59, R59, R90.reuse ;  /* 0x0000005a3b3b7220 */ /* 0x080fe20000400000 */
[----:B------:R-:W-:Y:S01]  /*58f0*/  ISETP.GT.AND P1, PT, R3, RZ, P3 ;  /* 0x000000ff0300720c */ /* 0x000fe20001f24270 */
[----:B------:R-:W-:Y:S01]  /*5900*/  IMAD.SHL.U32 R23, R93, 0x2, RZ ;  /* 0x000000025d177824 */ /* 0x000fe200078e00ff */
[----:B------:R-:W-:Y:S01]  /*5910*/  ISETP.GT.AND P2, PT, R3, 0x8, P6 ;  /* 0x000000080300780c */ /* 0x000fe20003744270 */
[----:B------:R-:W-:Y:S01]  /*5920*/  @P0 STG.E.U16 desc[UR38][R10.64], R56 ;  /* 0x000000380a000986 */ /* 0x000fe2000c101526 */
[----:B------:R-:W-:Y:S01]  /*5930*/  SHF.L.U64.HI R5, R92, 0x1, R95 ;  /* 0x000000015c057819 */ /* 0x000fe2000001025f */
[----:B------:R-:W-:Y:S01]  /*5940*/  FMUL R60, R60, R90 ;  /* 0x0000005a3c3c7220 */ /* 0x000fe20000400000 */
[----:B------:R-:W-:Y:S01]  /*5950*/  IADD3 R8, P0, R7, R10, RZ ;  /* 0x0000000a07087210 */ /* 0x000fe20007f1e0ff */
[-C--:B------:R-:W-:Y:S01]  /*5960*/  FMUL R61, R61, R90.reuse ;  /* 0x0000005a3d3d7220 */ /* 0x080fe20000400000 */
[----:B------:R-:W-:Y:S01]  /*5970*/  F2FP.F16.F32.PACK_AB R57, RZ, R57 ;  /* 0x00000039ff39723e */ /* 0x000fe200000000ff */
[----:B------:R-:W-:Y:S01]  /*5980*/  FMUL R63, R63, R90 ;  /* 0x0000005a3f3f7220 */ /* 0x000fe20000400000 */
[----:B------:R-:W-:Y:S01]  /*5990*/  F2FP.F16.F32.PACK_AB R58, RZ, R58 ;  /* 0x0000003aff3a723e */ /* 0x000fe200000000ff */
[----:B------:R-:W-:Y:S01]  /*59a0*/  IMAD.X R9, R5, 0x1, R11, P0 ;  /* 0x0000000105097824 */ /* 0x000fe200000e060b */
[----:B------:R-:W-:Y:S01]  /*59b0*/  ISETP.GT.AND P0, PT, R3, 0x8, P3 ;  /* 0x000000080300780c */ /* 0x000fe20001f04270 */
[----:B------:R-:W-:Y:S01]  /*59c0*/  @P1 STG.E.U16 desc[UR38][R10.64+0x2], R57 ;  /* 0x000002390a001986 */ /* 0x000fe2000c101526 */
[----:B------:R-:W-:Y:S01]  /*59d0*/  F2FP.F16.F32.PACK_AB R59, RZ, R59 ;  /* 0x0000003bff3b723e */ /* 0x000fe200000000ff */
[----:B------:R-:W-:Y:S01]  /*59e0*/  FMUL R62, R62, R90 ;  /* 0x0000005a3e3e7220 */ /* 0x000fe20000400000 */
[----:B------:R-:W-:Y:S01]  /*59f0*/  SHF.L.U64.HI R13, R93, 0x1, R94 ;  /* 0x000000015d0d7819 */ /* 0x000fe2000001025e */
[----:B------:R-:W-:Y:S01]  /*5a00*/  @P2 STG.E.U16 desc[UR38][R8.64], R58 ;  /* 0x0000003a08002986 */ /* 0x000fe2000c101526 */
[----:B------:R-:W-:Y:S01]  /*5a10*/  IADD3 R6, P1, P2, R23, R10, R7 ;  /* 0x0000000a17067210 */ /* 0x000fe20007a3e007 */
[-C--:B------:R-:W-:Y:S01]  /*5a20*/  FMUL R64, R64, R90.reuse ;  /* 0x0000005a40407220 */ /* 0x080fe20000400000 */
[C---:B------:R-:W-:Y:S01]  /*5a30*/  ISETP.GT.AND P4, PT, R4.reuse, 0x8, PT ;  /* 0x000000080400780c */ /* 0x040fe20003f84270 */
[-C--:B------:R-:W-:Y:S01]  /*5a40*/  FMUL R65, R65, R90.reuse ;  /* 0x0000005a41417220 */ /* 0x080fe20000400000 */
[----:B------:R-:W-:Y:S01]  /*5a50*/  ISETP.GT.AND P3, PT, R4, 0x9, PT ;  /* 0x000000090400780c */ /* 0x000fe20003f64270 */
[-C--:B------:R-:W-:Y:S01]  /*5a60*/  FMUL R66, R66, R90.reuse ;  /* 0x0000005a42427220 */ /* 0x080fe20000400000 */
[----:B------:R-:W-:Y:S01]  /*5a70*/  IADD3.X R7, R13, R11, R5, P1, P2 ;  /* 0x0000000b0d077210 */ /* 0x000fe20000fe4405 */
[----:B------:R-:W-:Y:S01]  /*5a80*/  @P0 STG.E.U16 desc[UR38][R8.64+0x2], R59 ;  /* 0x0000023b08000986 */ /* 0x000fe2000c101526 */
[----:B------:R-:W-:Y:S01]  /*5a90*/  ISETP.GT.AND P1, PT, R3, RZ, P4 ;  /* 0x000000ff0300720c */ /* 0x000fe20002724270 */
[-C--:B------:R-:W-:Y:S01]  /*5aa0*/  FMUL R67, R67, R90.reuse ;  /* 0x0000005a43437220 */ /* 0x080fe20000400000 */
[----:B------:R-:W-:Y:S01]  /*5ab0*/  ISETP.GT.AND P0, PT, R3, RZ, P3 ;  /* 0x000000ff0300720c */ /* 0x000fe20001f04270 */
[----:B------:R-:W-:Y:S01]  /*5ac0*/  FMUL R68, R68, R90 ;  /* 0x0000005a44447220 */ /* 0x000fe20000400000 */
[----:B------:R-:W-:Y:S01]  /*5ad0*/  F2FP.F16.F32.PACK_AB R60, RZ, R60 ;  /* 0x0000003cff3c723e */ /* 0x000fe200000000ff */
[-C--:B------:R-:W-:Y:S01]  /*5ae0*/  FMUL R69, R69, R90.reuse ;  /* 0x0000005a45457220 */ /* 0x080fe20000400000 */
[----:B------:R-:W-:Y:S01]  /*5af0*/  F2FP.F16.F32.PACK_AB R61, RZ, R61 ;  /* 0x0000003dff3d723e */ /* 0x000fe200000000ff */
[-C--:B------:R-:W-:Y:S01]  /*5b00*/  FMUL R70, R70, R90.reuse ;  /* 0x0000005a46467220 */ /* 0x080fe20000400000 */
[----:B------:R-:W-:Y:S01]  /*5b10*/  F2FP.F16.F32.PACK_AB R63, RZ, R63 ;  /* 0x0000003fff3f723e */ /* 0x000fe200000000ff */
[----:B------:R-:W-:Y:S01]  /*5b20*/  FMUL R71, R71, R90 ;  /* 0x0000005a47477220 */ /* 0x000fe20000400000 */
[----:B------:R-:W-:Y:S01]  /*5b30*/  F2FP.F16.F32.PACK_AB R62, RZ, R62 ;  /* 0x0000003eff3e723e */ /* 0x000fe200000000ff */
[----:B------:R-:W-:Y:S01]  /*5b40*/  FMUL R72, R72, R90 ;  /* 0x0000005a48487220 */ /* 0x000fe20000400000 */
[----:B------:R-:W-:Y:S01]  /*5b50*/  F2FP.F16.F32.PACK_AB R64, RZ, R64 ;  /* 0x00000040ff40723e */ /* 0x000fe200000000ff */
[----:B------:R-:W-:Y:S01]  /*5b60*/  @P1 STG.E.U16 desc[UR38][R10.64+0x10], R60 ;  /* 0x0000103c0a001986 */ /* 0x000fe2000c101526 */
[----:B------:R-:W-:Y:S01]  /*5b70*/  ISETP.GT.AND P1, PT, R3, 0x8, P4 ;  /* 0x000000080300780c */ /* 0x000fe20002724270 */
[-C--:B------:R-:W-:Y:S01]  /*5b80*/  FMUL R73, R73, R90.reuse ;  /* 0x0000005a49497220 */ /* 0x080fe20000400000 */
[----:B------:R-:W-:Y:S01]  /*5b90*/  ISETP.GT.AND P2, PT, R4, 0x11, PT ;  /* 0x000000110400780c */ /* 0x000fe20003f44270 */
[----:B------:R-:W-:Y:S01]  /*5ba0*/  @P0 STG.E.U16 desc[UR38][R10.64+0x12], R61 ;  /* 0x0000123d0a000986 */ /* 0x000fe2000c101526 */
[----:B------:R-:W-:Y:S01]  /*5bb0*/  ISETP.GT.AND P0, PT, R3, 0x8, P3 ;  /* 0x000000080300780c */ /* 0x000fe20001f04270 */
[-C--:B------:R-:W-:Y:S01]  /*5bc0*/  FMUL R74, R74, R90.reuse ;  /* 0x0000005a4a4a7220 */ /* 0x080fe20000400000 */
[----:B------:R-:W-:Y:S01]  /*5bd0*/  ISETP.GT.AND P3, PT, R4, 0x10, PT ;  /* 0x000000100400780c */ /* 0x000fe20003f64270 */
[-C--:B------:R-:W-:Y:S01]  /*5be0*/  FMUL R75, R75, R90.reuse ;  /* 0x0000005a4b4b7220 */ /* 0x080fe20000400000 */
[----:B------:R-:W-:Y:S01]  /*5bf0*/  F2FP.F16.F32.PACK_AB R65, RZ, R65 ;  /* 0x00000041ff41723e */ /* 0x000fe200000000ff */
[----:B------:R-:W-:Y:S01]  /*5c00*/  FMUL R76, R76, R90 ;  /* 0x0000005a4c4c7220 */ /* 0x000fe20000400000 */
[----:B------:R-:W-:Y:S01]  /*5c10*/  F2FP.F16.F32.PACK_AB R66, RZ, R66 ;  /* 0x00000042ff42723e */ /* 0x000fe200000000ff */
[----:B------:R-:W-:Y:S01]  /*5c20*/  FMUL R77, R77, R90 ;  /* 0x0000005a4d4d7220 */ /* 0x000fe20000400000 */
[----:B------:R-:W-:Y:S01]  /*5c30*/  F2FP.F16.F32.PACK_AB R67, RZ, R67 ;  /* 0x00000043ff43723e */ /* 0x000fe200000000ff */
[----:B------:R-:W-:Y:S01]  /*5c40*/  @P1 STG.E.U16 desc[UR38][R8.64+0x10], R62 ;  /* 0x0000103e08001986 */ /* 0x000fe2000c101526 */
[----:B------:R-:W-:Y:S01]  /*5c50*/  F2FP.F16.F32.PACK_AB R68, RZ, R68 ;  /* 0x00000044ff44723e */ /* 0x000fe200000000ff */
[-C--:B------:R-:W-:Y:S01]  /*5c60*/  FMUL R78, R78, R90.reuse ;  /* 0x0000005a4e4e7220 */ /* 0x080fe20000400000 */
[----:B------:R-:W-:Y:S01]  /*5c70*/  ISETP.GT.AND P1, PT, R4, 0x19, PT ;  /* 0x000000190400780c */ /* 0x000fe20003f24270 */
[----:B------:R-:W-:Y:S01]  /*5c80*/  @P0 STG.E.U16 desc[UR38][R8.64+0x12], R63 ;  /* 0x0000123f08000986 */ /* 0x000fe2000c101526 */
[----:B------:R-:W-:Y:S01]  /*5c90*/  ISETP.GT.AND P0, PT, R3, RZ, P3 ;  /* 0x000000ff0300720c */ /* 0x000fe20001f04270 */
[-C--:B------:R-:W-:Y:S01]  /*5ca0*/  FMUL R79, R79, R90.reuse ;  /* 0x0000005a4f4f7220 */ /* 0x080fe20000400000 */
[----:B------:R-:W-:Y:S01]  /*5cb0*/  F2FP.F16.F32.PACK_AB R69, RZ, R69 ;  /* 0x00000045ff45723e */ /* 0x000fe200000000ff */
[----:B------:R-:W-:Y:S01]  /*5cc0*/  FMUL R80, R80, R90 ;  /* 0x0000005a50507220 */ /* 0x000fe20000400000 */
[----:B------:R-:W-:Y:S01]  /*5cd0*/  F2FP.F16.F32.PACK_AB R70, RZ, R70 ;  /* 0x00000046ff46723e */ /* 0x000fe200000000ff */
        /* <DEDUP_REMOVED lines=8> */
[----:B------:R-:W-:Y:S01]  /*5d60*/  @P0 STG.E.U16 desc[UR38][R10.64+0x20], R64 ;  /* 0x000020400a000986 */ /* 0x000fe2000c101526 */
[----:B------:R-:W-:Y:S01]  /*5d70*/  ISETP.GT.AND P0, PT, R3, RZ, P2 ;  /* 0x000000ff0300720c */ /* 0x000fe20001704270 */
[-C--:B------:R-:W-:Y:S01]  /*5d80*/  FMUL R85, R85, R90.reuse ;  /* 0x0000005a55557220 */ /* 0x080fe20000400000 */
[----:B------:R-:W-:Y:S01]  /*5d90*/  F2FP.F16.F32.PACK_AB R75, RZ, R75 ;  /* 0x0000004bff4b723e */ /* 0x000fe200000000ff */
[-C--:B------:R-:W-:Y:S01]  /*5da0*/  FMUL R86, R86, R90.reuse ;  /* 0x0000005a56567220 */ /* 0x080fe20000400000 */
[----:B------:R-:W-:Y:S01]  /*5db0*/  ISETP.GT.AND P5, PT, R4, 0x28, PT ;  /* 0x000000280400780c */ /* 0x000fe20003fa4270 */
[----:B------:R-:W-:Y:S01]  /*5dc0*/  FMUL R87, R87, R90 ;  /* 0x0000005a57577220 */ /* 0x000fe20000400000 */
[----:B------:R-:W-:Y:S01]  /*5dd0*/  F2FP.F16.F32.PACK_AB R76, RZ, R76 ;  /* 0x0000004cff4c723e */ /* 0x000fe200000000ff */
[-C--:B------:R-:W-:Y:S01]  /*5de0*/  FMUL R24, R24, R90.reuse ;  /* 0x0000005a18187220 */ /* 0x080fe20000400000 */
[----:B------:R-:W-:Y:S01]  /*5df0*/  ISETP.GT.AND P4, PT, R4, 0x29, PT ;  /* 0x000000290400780c */ /* 0x000fe20003f84270 */
[-C--:B------:R-:W-:Y:S01]  /*5e00*/  FMUL R25, R25, R90.reuse ;  /* 0x0000005a19197220 */ /* 0x080fe20000400000 */
[----:B------:R-:W-:Y:S01]  /*5e10*/  F2FP.F16.F32.PACK_AB R77, RZ, R77 ;  /* 0x0000004dff4d723e */ /* 0x000fe200000000ff */
[----:B------:R-:W-:Y:S01]  /*5e20*/  FMUL R26, R26, R90 ;  /* 0x0000005a1a1a7220 */ /* 0x000fe20000400000 */
[----:B------:R-:W-:Y:S01]  /*5e30*/  F2FP.F16.F32.PACK_AB R78, RZ, R78 ;  /* 0x0000004eff4e723e */ /* 0x000fe200000000ff */
[----:B------:R-:W-:Y:S01]  /*5e40*/  @P0 STG.E.U16 desc[UR38][R10.64+0x22], R65 ;  /* 0x000022410a000986 */ /* 0x000fe2000c101526 */
[----:B------:R-:W-:Y:S01]  /*5e50*/  ISETP.GT.AND P0, PT, R3, 0x8, P3 ;  /* 0x000000080300780c */ /* 0x000fe20001f04270 */
[-C--:B------:R-:W-:Y:S01]  /*5e60*/  FMUL R27, R27, R90.reuse ;  /* 0x0000005a1b1b7220 */ /* 0x080fe20000400000 */
[----:B------:R-:W-:Y:S01]  /*5e70*/  F2FP.F16.F32.PACK_AB R79, RZ, R79 ;  /* 0x0000004fff4f723e */ /* 0x000fe200000000ff */
[-C--:B------:R-:W-:Y:S01]  /*5e80*/  FMUL R28, R28, R90.reuse ;  /* 0x0000005a1c1c7220 */ /* 0x080fe20000400000 */
[----:B------:R-:W-:Y:S01]  /*5e90*/  ISETP.GT.AND P3, PT, R4, 0x30, PT ;  /* 0x000000300400780c */ /* 0x000fe20003f64270 */
        /* <DEDUP_REMOVED lines=8> */
[----:B------:R-:W-:Y:S01]  /*5f20*/  @P0 STG.E.U16 desc[UR38][R8.64+0x20], R66 ;  /* 0x0000204208000986 */ /* 0x000fe2000c101526 */
[----:B------:R-:W-:Y:S01]  /*5f30*/  ISETP.GT.AND P0, PT, R3, 0x8, P2 ;  /* 0x000000080300780c */ /* 0x000fe20001704270 */
[-C--:B------:R-:W-:Y:S01]  /*5f40*/  FMUL R33, R33, R90.reuse ;  /* 0x0000005a21217220 */ /* 0x080fe20000400000 */
[----:B------:R-:W-:Y:S01]  /*5f50*/  ISETP.GT.AND P2, PT, R4, 0x18, PT ;  /* 0x000000180400780c */ /* 0x000fe20003f44270 */
[----:B------:R-:W-:Y:S01]  /*5f60*/  FMUL R34, R34, R90 ;  /* 0x0000005a22227220 */ /* 0x000fe20000400000 */
[----:B------:R-:W-:Y:S01]  /*5f70*/  F2FP.F16.F32.PACK_AB R84, RZ, R84 ;  /* 0x00000054ff54723e */ /* 0x000fe200000000ff */
[-C--:B------:R-:W-:Y:S01]  /*5f80*/  FMUL R35, R35, R90.reuse ;  /* 0x0000005a23237220 */ /* 0x080fe20000400000 */
[----:B------:R-:W-:Y:S01]  /*5f90*/  P2R R5, PR, RZ, 0x20 ;  /* 0x00000020ff057803 */ /* 0x000fe20000000000 */
[-C--:B------:R-:W-:Y:S01]  /*5fa0*/  FMUL R36, R36, R90.reuse ;  /* 0x0000005a24247220 */ /* 0x080fe20000400000 */
[----:B------:R-:W-:Y:S01]  /*5fb0*/  F2FP.F16.F32.PACK_AB R85, RZ, R85 ;  /* 0x00000055ff55723e */ /* 0x000fe200000000ff */
[----:B------:R-:W-:Y:S01]  /*5fc0*/  FMUL R37, R37, R90 ;  /* 0x0000005a25257220 */ /* 0x000fe20000400000 */
[----:B------:R-:W-:Y:S01]  /*5fd0*/  F2FP.F16.F32.PACK_AB R86, RZ, R86 ;  /* 0x00000056ff56723e */ /* 0x000fe200000000ff */
[-C--:B------:R-:W-:Y:S01]  /*5fe0*/  FMUL R38, R38, R90.reuse ;  /* 0x0000005a26267220 */ /* 0x080fe20000400000 */
[----:B------:R-:W-:Y:S01]  /*5ff0*/  F2FP.F16.F32.PACK_AB R87, RZ, R87 ;  /* 0x00000057ff57723e */ /* 0x000fe200000000ff */
[----:B------:R-:W-:Y:S01]  /*6000*/  @P0 STG.E.U16 desc[UR38][R8.64+0x22], R67 ;  /* 0x0000224308000986 */ /* 0x000fe2000c101526 */
[----:B------:R-:W-:Y:S01]  /*6010*/  ISETP.GT.AND P0, PT, R3, RZ, P2 ;  /* 0x000000ff0300720c */ /* 0x000fe20001704270 */
        /* <DEDUP_REMOVED lines=36> */
[----:B------:R-:W-:Y:S01]  /*6260*/  FMUL R55, R55, R90 ;  /* 0x0000005a37377220 */ /* 0x000fe20000400000 */
[----:B------:R-:W-:-:S02]  /*6270*/  F2FP.F16.F32.PACK_AB R39, RZ, R39 ;  /* 0x00000027ff27723e */ /* 0x000fc400000000ff */
[----:B------:R-:W-:Y:S01]  /*6280*/  F2FP.F16.F32.PACK_AB R40, RZ, R40 ;  /* 0x00000028ff28723e */ /* 0x000fe200000000ff */
[----:B------:R-:W-:Y:S01]  /*6290*/  @P0 STG.E.U16 desc[UR38][R8.64+0x30], R70 ;  /* 0x0000304608000986 */ /* 0x000fe2000c101526 */
[----:B------:R-:W-:Y:S02]  /*62a0*/  ISETP.GT.AND P0, PT, R3, 0x8, P1 ;  /* 0x000000080300780c */ /* 0x000fe40000f04270 */
[----:B------:R-:W-:Y:S02]  /*62b0*/  ISETP.GT.AND P1, PT, R4, 0x21, PT ;  /* 0x000000210400780c */ /* 0x000fe40003f24270 */
[----:B------:R-:W-:Y:S02]  /*62c0*/  F2FP.F16.F32.PACK_AB R41, RZ, R41 ;  /* 0x00000029ff29723e */ /* 0x000fe400000000ff */
[----:B------:R-:W-:Y:S02]  /*62d0*/  F2FP.F16.F32.PACK_AB R42, RZ, R42 ;  /* 0x0000002aff2a723e */ /* 0x000fe400000000ff */
[----:B------:R-:W-:-:S02]  /*62e0*/  F2FP.F16.F32.PACK_AB R43, RZ, R43 ;  /* 0x0000002bff2b723e */ /* 0x000fc400000000ff */
[----:B------:R-:W-:Y:S02]  /*62f0*/  F2FP.F16.F32.PACK_AB R44, RZ, R44 ;  /* 0x0000002cff2c723e */ /* 0x000fe400000000ff */
[----:B------:R-:W-:Y:S01]  /*6300*/  F2FP.F16.F32.PACK_AB R45, RZ, R45 ;  /* 0x0000002dff2d723e */ /* 0x000fe200000000ff */
[----:B------:R-:W-:Y:S01]  /*6310*/  @P0 STG.E.U16 desc[UR38][R8.64+0x32], R71 ;  /* 0x0000324708000986 */ /* 0x000fe2000c101526 */
[----:B------:R-:W-:Y:S02]  /*6320*/  ISETP.GT.AND P0, PT, R3, RZ, P2 ;  /* 0x000000ff0300720c */ /* 0x000fe40001704270 */
[----:B------:R-:W-:Y:S02]  /*6330*/  F2FP.F16.F32.PACK_AB R46, RZ, R46 ;  /* 0x0000002eff2e723e */ /* 0x000fe400000000ff */
[----:B------:R-:W-:Y:S02]  /*6340*/  F2FP.F16.F32.PACK_AB R47, RZ, R47 ;  /* 0x0000002fff2f723e */ /* 0x000fe400000000ff */
[----:B------:R-:W-:-:S02]  /*6350*/  F2FP.F16.F32.PACK_AB R48, RZ, R48 ;  /* 0x00000030ff30723e */ /* 0x000fc400000000ff */
[----:B------:R-:W-:Y:S02]  /*6360*/  F2FP.F16.F32.PACK_AB R49, RZ, R49 ;  /* 0x00000031ff31723e */ /* 0x000fe400000000ff */
[----:B------:R-:W-:Y:S02]  /*6370*/  F2FP.F16.F32.PACK_AB R50, RZ, R50 ;  /* 0x00000032ff32723e */ /* 0x000fe400000000ff */
[----:B------:R-:W-:Y:S01]  /*6380*/  F2FP.F16.F32.PACK_AB R51, RZ, R51 ;  /* 0x00000033ff33723e */ /* 0x000fe200000000ff */
[----:B------:R-:W-:Y:S01]  /*6390*/  @P0 STG.E.U16 desc[UR38][R10.64+0x40], R72 ;  /* 0x000040480a000986 */ /* 0x000fe2000c101526 */
[----:B------:R-:W-:Y:S02]  /*63a0*/  ISETP.GT.AND P0, PT, R3, RZ, P1 ;  /* 0x000000ff0300720c */ /* 0x000fe40000f04270 */
[----:B------:R-:W-:Y:S02]  /*63b0*/  F2FP.F16.F32.PACK_AB R52, RZ, R52 ;  /* 0x00000034ff34723e */ /* 0x000fe400000000ff */
[----:B------:R-:W-:-:S02]  /*63c0*/  F2FP.F16.F32.PACK_AB R53, RZ, R53 ;  /* 0x00000035ff35723e */ /* 0x000fc400000000ff */
[----:B------:R-:W-:Y:S02]  /*63d0*/  F2FP.F16.F32.PACK_AB R54, RZ, R54 ;  /* 0x00000036ff36723e */ /* 0x000fe400000000ff */
[----:B------:R-:W-:-:S05]  /*63e0*/  F2FP.F16.F32.PACK_AB R55, RZ, R55 ;  /* 0x00000037ff37723e */ /* 0x000fca00000000ff */
[----:B------:R-:W-:Y:S01]  /*63f0*/  @P0 STG.E.U16 desc[UR38][R10.64+0x42], R73 ;  /* 0x000042490a000986 */ /* 0x000fe2000c101526 */
[----:B------:R-:W-:Y:S02]  /*6400*/  ISETP.GT.AND P0, PT, R3, 0x8, P2 ;  /* 0x000000080300780c */ /* 0x000fe40001704270 */
[----:B------:R-:W-:-:S11]  /*6410*/  ISETP.GT.AND P2, PT, R4, 0x38, PT ;  /* 0x000000380400780c */ /* 0x000fd60003f44270 */
[----:B------:R-:W-:Y:S01]  /*6420*/  @P0 STG.E.U16 desc[UR38][R8.64+0x40], R74 ;  /* 0x0000404a08000986 */ /* 0x000fe2000c101526 */
[----:B------:R-:W-:-:S13]  /*6430*/  ISETP.GT.AND P0, PT, R3, 0x8, P1 ;  /* 0x000000080300780c */ /* 0x000fda0000f04270 */
[----:B------:R-:W-:Y:S01]  /*6440*/  @P0 STG.E.U16 desc[UR38][R8.64+0x42], R75 ;  /* 0x0000424b08000986 */ /* 0x000fe2000c101526 */
[----:B------:R-:W-:-:S13]  /*6450*/  ISETP.GT.AND P0, PT, R3, RZ, P5 ;  /* 0x000000ff0300720c */ /* 0x000fda0002f04270 */
[----:B------:R-:W-:Y:S01]  /*6460*/  @P0 STG.E.U16 desc[UR38][R10.64+0x50], R76 ;  /* 0x0000504c0a000986 */ /* 0x000fe2000c101526 */
[----:B------:R-:W-:-:S13]  /*6470*/  ISETP.GT.AND P0, PT, R3, RZ, P4 ;  /* 0x000000ff0300720c */ /* 0x000fda0002704270 */
[----:B------:R-:W-:Y:S01]  /*6480*/  @P0 STG.E.U16 desc[UR38][R10.64+0x52], R77 ;  /* 0x0000524d0a000986 */ /* 0x000fe2000c101526 */
[----:B------:R-:W-:-:S13]  /*6490*/  ISETP.GT.AND P0, PT, R3, 0x8, P5 ;  /* 0x000000080300780c */ /* 0x000fda0002f04270 */
[----:B------:R-:W-:Y:S01]  /*64a0*/  @P0 STG.E.U16 desc[UR38][R8.64+0x50], R78 ;  /* 0x0000504e08000986 */ /* 0x000fe2000c101526 */
[----:B------:R-:W-:-:S13]  /*64b0*/  ISETP.GT.AND P0, PT, R3, 0x8, P4 ;  /* 0x000000080300780c */ /* 0x000fda0002704270 */
[----:B------:R-:W-:Y:S01]  /*64c0*/  @P0 STG.E.U16 desc[UR38][R8.64+0x52], R79 ;  /* 0x0000524f08000986 */ /* 0x000fe2000c101526 */
[----:B------:R-:W-:-:S13]  /*64d0*/  ISETP.GT.AND P0, PT, R3, RZ, P3 ;  /* 0x000000ff0300720c */ /* 0x000fda0001f04270 */
[----:B------:R-:W-:Y:S01]  /*64e0*/  @P0 STG.E.U16 desc[UR38][R10.64+0x60], R80 ;  /* 0x000060500a000986 */ /* 0x000fe2000c101526 */
[----:B------:R-:W-:-:S04]  /*64f0*/  ISETP.GT.AND P0, PT, R4, 0x31, PT ;  /* 0x000000310400780c */ /* 0x000fc80003f04270 */
[----:B------:R-:W-:-:S13]  /*6500*/  ISETP.GT.AND P1, PT, R3, RZ, P0 ;  /* 0x000000ff0300720c */ /* 0x000fda0000724270 */
[----:B------:R-:W-:Y:S01]  /*6510*/  @P1 STG.E.U16 desc[UR38][R10.64+0x62], R81 ;  /* 0x000062510a001986 */ /* 0x000fe2000c101526 */
[----:B------:R-:W-:-:S13]  /*6520*/  ISETP.GT.AND P1, PT, R3, 0x8, P3 ;  /* 0x000000080300780c */ /* 0x000fda0001f24270 */
[----:B------:R-:W-:Y:S01]  /*6530*/  @P1 STG.E.U16 desc[UR38][R8.64+0x60], R82 ;  /* 0x0000605208001986 */ /* 0x000fe2000c101526 */
[----:B------:R-:W-:-:S13]  /*6540*/  ISETP.GT.AND P1, PT, R3, 0x8, P0 ;  /* 0x000000080300780c */ /* 0x000fda0000724270 */
[----:B------:R-:W-:Y:S01]  /*6550*/  @P1 STG.E.U16 desc[UR38][R8.64+0x62], R83 ;  /* 0x0000625308001986 */ /* 0x000fe2000c101526 */
[----:B------:R-:W-:-:S05]  /*6560*/  IADD3 R14, P1, R23, R8, RZ ;  /* 0x00000008170e7210 */ /* 0x000fca0007f3e0ff */
[----:B------:R-:W-:Y:S01]  /*6570*/  IMAD.X R15, R13, 0x1, R9, P1 ;  /* 0x000000010d0f7824 */ /* 0x000fe200008e0609 */
[----:B------:R-:W-:-:S13]  /*6580*/  ISETP.GT.AND P1, PT, R3, RZ, P2 ;  /* 0x000000ff0300720c */ /* 0x000fda0001724270 */
[----:B------:R-:W-:Y:S01]  /*6590*/  @P1 STG.E.U16 desc[UR38][R10.64+0x70], R84 ;  /* 0x000070540a001986 */ /* 0x000fe2000c101526 */
[----:B------:R-:W-:-:S05]  /*65a0*/  IADD3 R20, P1, R23, R8, RZ ;  /* 0x0000000817147210 */ /* 0x000fca0007f3e0ff */
[----:B------:R-:W-:Y:S01]  /*65b0*/  IMAD.X R21, R13, 0x1, R9, P1 ;  /* 0x000000010d157824 */ /* 0x000fe200008e0609 */
[----:B------:R-:W-:-:S05]  /*65c0*/  IADD3 R12, P1, R23, R10, RZ ;  /* 0x0000000a170c7210 */ /* 0x000fca0007f3e0ff */
[----:B------:R-:W-:Y:S01]  /*65d0*/  IMAD.X R13, R13, 0x1, R11, P1 ;  /* 0x000000010d0d7824 */ /* 0x000fe200008e060b */
[----:B------:R-:W-:-:S04]  /*65e0*/  ISETP.GT.AND P1, PT, R4, 0x39, PT ;  /* 0x000000390400780c */ /* 0x000fc80003f24270 */
[----:B------:R-:W-:-:S13]  /*65f0*/  ISETP.GT.AND P5, PT, R3, RZ, P1 ;  /* 0x000000ff0300720c */ /* 0x000fda0000fa4270 */
[----:B------:R-:W-:Y:S01]  /*6600*/  @P5 STG.E.U16 desc[UR38][R10.64+0x72], R85 ;  /* 0x000072550a005986 */ /* 0x000fe2000c101526 */
[----:B------:R-:W-:-:S13]  /*6610*/  ISETP.GT.AND P5, PT, R3, 0x8, P2 ;  /* 0x000000080300780c */ /* 0x000fda00017a4270 */
[----:B------:R-:W-:Y:S01]  /*6620*/  @P5 STG.E.U16 desc[UR38][R8.64+0x70], R86 ;  /* 0x0000705608005986 */ /* 0x000fe2000c101526 */
[----:B------:R-:W-:-:S13]  /*6630*/  ISETP.GT.AND P5, PT, R3, 0x8, P1 ;  /* 0x000000080300780c */ /* 0x000fda0000fa4270 */
[----:B------:R0:W-:Y:S01]  /*6640*/  @P5 STG.E.U16 desc[UR38][R8.64+0x72], R87 ;  /* 0x0000725708005986 */ /* 0x0001e2000c101526 */
[C---:B------:R-:W-:Y:S02]  /*6650*/  ISETP.GT.AND P5, PT, R3.reuse, 0x80, P6 ;  /* 0x000000800300780c */ /* 0x040fe400037a4270 */
[----:B------:R-:W-:-:S11]  /*6660*/  ISETP.GT.AND P6, PT, R3, 0x88, P6 ;  /* 0x000000880300780c */ /* 0x000fd600037c4270 */
[----:B------:R-:W-:Y:S01]  /*6670*/  @P5 STG.E.U16 desc[UR38][R12.64], R24 ;  /* 0x000000180c005986 */ /* 0x000fe2000c101526 */
[----:B------:R-:W-:-:S04]  /*6680*/  ISETP.GT.AND P5, PT, R4, 0x1, PT ;  /* 0x000000010400780c */ /* 0x000fc80003fa4270 */
[----:B------:R-:W-:-:S13]  /*6690*/  ISETP.GT.AND P5, PT, R3, 0x80, P5 ;  /* 0x000000800300780c */ /* 0x000fda0002fa4270 */
[----:B0-----:R-:W-:Y:S02]  /*66a0*/  @P5 IMAD.MOV.U32 R8, RZ, RZ, R12 ;  /* 0x000000ffff085224 */ /* 0x001fe400078e000c */
[----:B------:R-:W-:-:S05]  /*66b0*/  @P5 IMAD.MOV.U32 R9, RZ, RZ, R13 ;  /* 0x000000ffff095224 */ /* 0x000fca00078e000d */
[----:B------:R0:W-:Y:S01]  /*66c0*/  @P5 STG.E.U16 desc[UR38][R8.64+0x2], R25 ;  /* 0x0000021908005986 */ /* 0x0001e2000c101526 */
[----:B------:R-:W-:-:S03]  /*66d0*/  ISETP.NE.AND P5, PT, R5, RZ, PT ;  /* 0x000000ff0500720c */ /* 0x000fc60003fa5270 */
[----:B------:R-:W-:Y:S01]  /*66e0*/  @P6 STG.E.U16 desc[UR38][R14.64], R26 ;  /* 0x0000001a0e006986 */ /* 0x000fe2000c101526 */
[----:B------:R-:W-:-:S04]  /*66f0*/  ISETP.GT.AND P6, PT, R4, 0x1, PT ;  /* 0x000000010400780c */ /* 0x000fc80003fc4270 */
[----:B------:R-:W-:-:S13]  /*6700*/  ISETP.GT.AND P6, PT, R3, 0x88, P6 ;  /* 0x000000880300780c */ /* 0x000fda00037c4270 */
[----:B------:R-:W-:Y:S01]  /*6710*/  @P6 STG.E.U16 desc[UR38][R20.64+0x2], R27 ;  /* 0x0000021b14006986 */ /* 0x000fe2000c101526 */
[----:B------:R-:W-:-:S04]  /*6720*/  ISETP.GT.AND P6, PT, R4, 0x8, PT ;  /* 0x000000080400780c */ /* 0x000fc80003fc4270 */
[----:B------:R-:W-:-:S13]  /*6730*/  ISETP.GT.AND P6, PT, R3, 0x80, P6 ;  /* 0x000000800300780c */ /* 0x000fda00037c4270 */
[----:B0-----:R-:W-:Y:S02]  /*6740*/  @P6 IMAD.MOV.U32 R8, RZ, RZ, R12 ;  /* 0x000000ffff086224 */ /* 0x001fe400078e000c */
[----:B------:R-:W-:-:S05]  /*6750*/  @P6 IMAD.MOV.U32 R9, RZ, RZ, R13 ;  /* 0x000000ffff096224 */ /* 0x000fca00078e000d */
[----:B------:R0:W-:Y:S01]  /*6760*/  @P6 STG.E.U16 desc[UR38][R8.64+0x10], R28 ;  /* 0x0000101c08006986 */ /* 0x0001e2000c101526 */
[----:B------:R-:W-:-:S04]  /*6770*/  ISETP.GT.AND P6, PT, R4, 0x9, PT ;  /* 0x000000090400780c */ /* 0x000fc80003fc4270 */
[----:B------:R-:W-:-:S13]  /*6780*/  ISETP.GT.AND P6, PT, R3, 0x80, P6 ;  /* 0x000000800300780c */ /* 0x000fda00037c4270 */
[----:B0-----:R-:W-:Y:S02]  /*6790*/  @P6 IMAD.MOV.U32 R8, RZ, RZ, R12 ;  /* 0x000000ffff086224 */ /* 0x001fe400078e000c */
[----:B------:R-:W-:-:S05]  /*67a0*/  @P6 IMAD.MOV.U32 R9, RZ, RZ, R13 ;  /* 0x000000ffff096224 */ /* 0x000fca00078e000d */
[----:B------:R0:W-:Y:S01]  /*67b0*/  @P6 STG.E.U16 desc[UR38][R8.64+0x12], R29 ;  /* 0x0000121d08006986 */ /* 0x0001e2000c101526 */
[----:B------:R-:W-:-:S04]  /*67c0*/  ISETP.GT.AND P6, PT, R4, 0x8, PT ;  /* 0x000000080400780c */ /* 0x000fc80003fc4270 */
[----:B------:R-:W-:-:S13]  /*67d0*/  ISETP.GT.AND P6, PT, R3, 0x88, P6 ;  /* 0x000000880300780c */ /* 0x000fda00037c4270 */
        /* <DEDUP_REMOVED lines=45> */
[----:B------:R-:W-:Y:S01]  /*6ab0*/  @P6 STG.E.U16 desc[UR38][R8.64+0x42], R41 ;  /* 0x0000422908006986 */ /* 0x000fe2000c101526 */
[----:B------:R-:W-:-:S04]  /*6ac0*/  ISETP.GT.AND P6, PT, R4, 0x20, PT ;  /* 0x000000200400780c */ /* 0x000fc80003fc4270 */
[----:B------:R-:W-:-:S13]  /*6ad0*/  ISETP.GT.AND P6, PT, R3, 0x88, P6 ;  /* 0x000000880300780c */ /* 0x000fda00037c4270 */
[----:B------:R-:W-:Y:S01]  /*6ae0*/  @P6 STG.E.U16 desc[UR38][R6.64+0x40], R42 ;  /* 0x0000402a06006986 */ /* 0x000fe2000c101526 */
[----:B------:R-:W-:-:S04]  /*6af0*/  ISETP.GT.AND P6, PT, R4, 0x21, PT ;  /* 0x000000210400780c */ /* 0x000fc80003fc4270 */
[----:B------:R-:W-:-:S13]  /*6b00*/  ISETP.GT.AND P6, PT, R3, 0x88, P6 ;  /* 0x000000880300780c */ /* 0x000fda00037c4270 */
[----:B------:R-:W-:Y:S02]  /*6b10*/  @P6 IMAD.MOV.U32 R4, RZ, RZ, R6 ;  /* 0x000000ffff046224 */ /* 0x000fe400078e0006 */
[----:B------:R-:W-:-:S05]  /*6b20*/  @P6 IMAD.MOV.U32 R5, RZ, RZ, R7 ;  /* 0x000000ffff056224 */ /* 0x000fca00078e0007 */
[----:B------:R0:W-:Y:S01]  /*6b30*/  @P6 STG.E.U16 desc[UR38][R4.64+0x42], R43 ;  /* 0x0000422b04006986 */ /* 0x0001e2000c101526 */
[C---:B------:R-:W-:Y:S02]  /*6b40*/  ISETP.GT.AND P6, PT, R3.reuse, 0x80, P5 ;  /* 0x000000800300780c */ /* 0x040fe40002fc4270 */
[----:B------:R-:W-:-:S11]  /*6b50*/  ISETP.GT.AND P5, PT, R3, 0x88, P5 ;  /* 0x000000880300780c */ /* 0x000fd60002fa4270 */
[----:B0-----:R-:W-:Y:S02]  /*6b60*/  @P6 IMAD.MOV.U32 R4, RZ, RZ, R12 ;  /* 0x000000ffff046224 */ /* 0x001fe400078e000c */
[----:B------:R-:W-:-:S05]  /*6b70*/  @P6 IMAD.MOV.U32 R5, RZ, RZ, R13 ;  /* 0x000000ffff056224 */ /* 0x000fca00078e000d */
[----:B------:R0:W-:Y:S01]  /*6b80*/  @P6 STG.E.U16 desc[UR38][R4.64+0x50], R44 ;  /* 0x0000502c04006986 */ /* 0x0001e2000c101526 */
[C---:B------:R-:W-:Y:S02]  /*6b90*/  ISETP.GT.AND P6, PT, R3.reuse, 0x80, P4 ;  /* 0x000000800300780c */ /* 0x040fe400027c4270 */
[----:B------:R-:W-:-:S11]  /*6ba0*/  ISETP.GT.AND P4, PT, R3, 0x88, P4 ;  /* 0x000000880300780c */ /* 0x000fd60002784270 */
[----:B0-----:R-:W-:Y:S02]  /*6bb0*/  @P6 IMAD.MOV.U32 R4, RZ, RZ, R12 ;  /* 0x000000ffff046224 */ /* 0x001fe400078e000c */
[----:B------:R-:W-:-:S05]  /*6bc0*/  @P6 IMAD.MOV.U32 R5, RZ, RZ, R13 ;  /* 0x000000ffff056224 */ /* 0x000fca00078e000d */
[----:B------:R0:W-:Y:S02]  /*6bd0*/  @P6 STG.E.U16 desc[UR38][R4.64+0x52], R45 ;  /* 0x0000522d04006986 */ /* 0x0001e4000c101526 */
[----:B0-----:R-:W-:Y:S02]  /*6be0*/  @P5 IMAD.MOV.U32 R4, RZ, RZ, R6 ;  /* 0x000000ffff045224 */ /* 0x001fe400078e0006 */
[----:B------:R-:W-:-:S05]  /*6bf0*/  @P5 IMAD.MOV.U32 R5, RZ, RZ, R7 ;  /* 0x000000ffff055224 */ /* 0x000fca00078e0007 */
[----:B------:R0:W-:Y:S01]  /*6c00*/  @P5 STG.E.U16 desc[UR38][R4.64+0x50], R46 ;  /* 0x0000502e04005986 */ /* 0x0001e2000c101526 */
[C---:B------:R-:W-:Y:S02]  /*6c10*/  ISETP.GT.AND P5, PT, R3.reuse, 0x80, P3 ;  /* 0x000000800300780c */ /* 0x040fe40001fa4270 */
[----:B------:R-:W-:Y:S01]  /*6c20*/  ISETP.GT.AND P3, PT, R3, 0x88, P3 ;  /* 0x000000880300780c */ /* 0x000fe20001f64270 */
        /* <DEDUP_REMOVED lines=17> */
[----:B------:R0:W-:Y:S02]  /*6d40*/  @P3 STG.E.U16 desc[UR38][R4.64+0x60], R50 ;  /* 0x0000603204003986 */ /* 0x0001e4000c101526 */
[----:B0-----:R-:W-:Y:S02]  /*6d50*/  @P0 IMAD.MOV.U32 R4, RZ, RZ, R6 ;  /* 0x000000ffff040224 */ /* 0x001fe400078e0006 */
[----:B------:R-:W-:-:S05]  /*6d60*/  @P0 IMAD.MOV.U32 R5, RZ, RZ, R7 ;  /* 0x000000ffff050224 */ /* 0x000fca00078e0007 */
[----:B------:R0:W-:Y:S02]  /*6d70*/  @P0 STG.E.U16 desc[UR38][R4.64+0x62], R51 ;  /* 0x0000623304000986 */ /* 0x0001e4000c101526 */
[----:B0-----:R-:W-:Y:S02]  /*6d80*/  @P5 IMAD.MOV.U32 R4, RZ, RZ, R12 ;  /* 0x000000ffff045224 */ /* 0x001fe400078e000c */
[----:B------:R-:W-:-:S05]  /*6d90*/  @P5 IMAD.MOV.U32 R5, RZ, RZ, R13 ;  /* 0x000000ffff055224 */ /* 0x000fca00078e000d */
[----:B------:R0:W-:Y:S04]  /*6da0*/  @P5 STG.E.U16 desc[UR38][R4.64+0x70], R52 ;  /* 0x0000703404005986 */ /* 0x0001e8000c101526 */
[----:B------:R1:W-:Y:S01]  /*6db0*/  @P4 STG.E.U16 desc[UR38][R12.64+0x72], R53 ;  /* 0x000072350c004986 */ /* 0x0003e2000c101526 */
[----:B0-----:R-:W-:Y:S02]  /*6dc0*/  @P2 IMAD.MOV.U32 R4, RZ, RZ, R6 ;  /* 0x000000ffff042224 */ /* 0x001fe400078e0006 */
[----:B------:R-:W-:-:S05]  /*6dd0*/  @P2 IMAD.MOV.U32 R5, RZ, RZ, R7 ;  /* 0x000000ffff052224 */ /* 0x000fca00078e0007 */
[----:B------:R1:W-:Y:S04]  /*6de0*/  @P2 STG.E.U16 desc[UR38][R4.64+0x70], R54 ;  /* 0x0000703604002986 */ /* 0x0003e8000c101526 */
[----:B------:R1:W-:Y:S02]  /*6df0*/  @P1 STG.E.U16 desc[UR38][R6.64+0x72], R55 ;  /* 0x0000723706001986 */ /* 0x0003e4000c101526 */
.L_x_156:
[----:B------:R-:W-:Y:S05]  /*6e00*/  BSYNC B0 ;  /* 0x0000000000007941 */ /* 0x000fea0003800000 */
.L_x_32:
[----:B------:R-:W-:Y:S01]  /*6e10*/  IADD3 R16, P0, R16, UR36, RZ ;  /* 0x0000002410107c10 */ /* 0x000fe2000ff1e0ff */
[----:B------:R-:W-:Y:S01]  /*6e20*/  ULDC.64 UR4, c[0x0][0x650] ;  /* 0x0001940000047ab9 */ /* 0x000fe20000000a00 */
[----:B------:R-:W-:Y:S01]  /*6e30*/  PRMT R3, RZ, 0x7610, R3 ;  /* 0x00007610ff037816 */ /* 0x000fe20000000003 */
[----:B------:R-:W-:Y:S01]  /*6e40*/  IMAD.MOV.U32 R102, RZ, RZ, -0x1 ;  /* 0xffffffffff667424 */ /* 0x000fe200078e00ff */
[----:B------:R-:W-:Y:S01]  /*6e50*/  IADD3.X R17, R17, UR42, RZ, P0, !PT ;  /* 0x0000002a11117c10 */ /* 0x000fe200087fe4ff */
[----:B------:R-:W-:Y:S01]  /*6e60*/  IMAD.MOV.U32 R23, RZ, RZ, -0x1 ;  /* 0xffffffffff177424 */ /* 0x000fe200078e00ff */
[----:B------:R-:W-:-:S04]  /*6e70*/  ISETP.GE.U32.AND P0, PT, R16, UR4, PT ;  /* 0x0000000410007c0c */ /* 0x000fc8000bf06070 */
[----:B------:R-:W-:-:S13]  /*6e80*/  ISETP.GE.U32.AND.EX P0, PT, R17, UR5, PT, P0 ;  /* 0x0000000511007c0c */ /* 0x000fda000bf06100 */
[----:B------:R-:W-:Y:S05]  /*6e90*/  @P0 BRA `(.L_x_157) ;  /* 0x0000000400500947 */ /* 0x000fea0003800000 */
[----:B0-----:R-:W0:Y:S01]  /*6ea0*/  LDC.64 R10, c[0x0][0x628] ;  /* 0x00018a00ff0a7b82 */ /* 0x001e220000000a00 */
[----:B-1----:R-:W1:Y:S01]  /*6eb0*/  S2R R12, SR_CTAID.X ;  /* 0x00000000000c7919 */ /* 0x002e620000002500 */
[----:B----4-:R-:W-:Y:S02]  /*6ec0*/  IMAD.MOV.U32 R8, RZ, RZ, R16 ;  /* 0x000000ffff087224 */ /* 0x010fe400078e0010 */
[----:B------:R-:W-:Y:S01]  /*6ed0*/  IMAD.MOV.U32 R9, RZ, RZ, R17 ;  /* 0x000000ffff097224 */ /* 0x000fe200078e0011 */
[----:B------:R-:W4:Y:S03]  /*6ee0*/  S2R R20, SR_CTAID.Y ;  /* 0x0000000000147919 */ /* 0x000f260000002600 */
[----:B------:R-:W1:Y:S08]  /*6ef0*/  LDC R0, c[0x0][0x630] ;  /* 0x00018c00ff007b82 */ /* 0x000e700000000800 */
[----:B------:R-:W1:Y:S01]  /*6f00*/  LDC.64 R14, c[0x0][0x620] ;  /* 0x00018800ff0e7b82 */ /* 0x000e620000000a00 */
[----:B0-----:R-:W-:-:S04]  /*6f10*/  ISETP.NE.U32.AND P0, PT, R10, RZ, PT ;  /* 0x000000ff0a00720c */ /* 0x001fc80003f05070 */
[----:B------:R-:W-:-:S13]  /*6f20*/  ISETP.NE.AND.EX P0, PT, R11, RZ, PT, P0 ;  /* 0x000000ff0b00720c */ /* 0x000fda0003f05300 */
[----:B-1--4-:R-:W-:Y:S05]  /*6f30*/  @!P0 BRA `(.L_x_158) ;  /* 0x0000000000288947 */ /* 0x012fea0003800000 */
        /* <DEDUP_REMOVED lines=10> */
.L_x_158:
[-CC-:B------:R-:W-:Y:S01]  /*6fe0*/  SHF.R.U64 R23, R8, R0.reuse, R9.reuse ;  /* 0x0000000008177219 */ /* 0x180fe20000001209 */
[----:B------:R-:W0:Y:S01]  /*6ff0*/  LDC.64 R26, c[0x0][0x640] ;  /* 0x00019000ff1a7b82 */ /* 0x000e220000000a00 */
[----:B------:R-:W-:Y:S01]  /*7000*/  SHF.R.U32.HI R0, RZ, R0, R9 ;  /* 0x00000000ff007219 */ /* 0x000fe20000011609 */
[----:B------:R-:W-:Y:S01]  /*7010*/  ULDC UR4, c[0x0][0x150] ;  /* 0x0000540000047ab9 */ /* 0x000fe20000000800 */
[----:B------:R-:W-:Y:S02]  /*7020*/  IADD3 R3, P0, RZ, -R23, RZ ;  /* 0x80000017ff037210 */ /* 0x000fe40007f1e0ff */
[----:B------:R-:W-:-:S03]  /*7030*/  I2FP.F32.U32 R7, R12 ;  /* 0x0000000c00077245 */ /* 0x000fc60000201000 */
[----:B------:R-:W1:Y:S01]  /*7040*/  LDC R6, c[0x0][0x618] ;  /* 0x00018600ff067b82 */ /* 0x000e620000000800 */
[----:B------:R-:W-:Y:S02]  /*7050*/  IMAD.X R5, RZ, RZ, ~R0, P0 ;  /* 0x000000ffff057224 */ /* 0x000fe400000e0e00 */
[----:B------:R-:W-:Y:S01]  /*7060*/  FMUL R7, R7, UR4 ;  /* 0x0000000407077c20 */ /* 0x000fe20008400000 */
[----:B------:R-:W-:Y:S01]  /*7070*/  ULDC UR4, c[0x0][0x154] ;  /* 0x0000550000047ab9 */ /* 0x000fe20000000800 */
[-C--:B------:R-:W-:Y:S02]  /*7080*/  IMAD R0, R5, R14.reuse, RZ ;  /* 0x0000000e05007224 */ /* 0x080fe400078e02ff */
[C---:B------:R-:W-:Y:S01]  /*7090*/  IMAD.WIDE.U32 R4, R3.reuse, R14, R16 ;  /* 0x0000000e03047225 */ /* 0x040fe200078e0010 */
[----:B------:R-:W4:Y:S01]  /*70a0*/  LDC R8, c[0x0][0x608] ;  /* 0x00018200ff087b82 */ /* 0x000f220000000800 */
[----:B------:R-:W2:Y:S02]  /*70b0*/  F2I.U32.TRUNC.NTZ R7, R7 ;  /* 0x0000000700077305 */ /* 0x000ea4000020f000 */
[----:B------:R-:W-:Y:S01]  /*70c0*/  IMAD R3, R3, R15, R0 ;  /* 0x0000000f03037224 */ /* 0x000fe200078e0200 */
[----:B------:R-:W-:-:S03]  /*70d0*/  I2FP.F32.U32 R0, R20 ;  /* 0x0000001400007245 */ /* 0x000fc60000201000 */
[----:B------:R-:W-:Y:S01]  /*70e0*/  IMAD.IADD R3, R5, 0x1, R3 ;  /* 0x0000000105037824 */ /* 0x000fe200078e0203 */
[----:B------:R-:W3:Y:S01]  /*70f0*/  LDC R11, c[0x0][0x658] ;  /* 0x00019600ff0b7b82 */ /* 0x000ee20000000800 */
[----:B0-----:R-:W-:-:S04]  /*7100*/  ISETP.NE.U32.AND P0, PT, R26, RZ, PT ;  /* 0x000000ff1a00720c */ /* 0x001fc80003f05070 */
[----:B------:R-:W-:-:S03]  /*7110*/  ISETP.NE.AND.EX P0, PT, R27, RZ, PT, P0 ;  /* 0x000000ff1b00720c */ /* 0x000fc60003f05300 */
[----:B------:R-:W0:Y:S01]  /*7120*/  LDC R9, c[0x0][0x144] ;  /* 0x00005100ff097b82 */ /* 0x000e220000000800 */
[-C--:B-1----:R-:W-:Y:S01]  /*7130*/  SHF.R.U64 R10, R4, R6.reuse, R3 ;  /* 0x00000006040a7219 */ /* 0x082fe20000001203 */
[----:B--2---:R-:W-:Y:S01]  /*7140*/  IMAD.MOV R7, RZ, RZ, -R7 ;  /* 0x000000ffff077224 */ /* 0x004fe200078e0a07 */
[----:B------:R-:W-:Y:S01]  /*7150*/  SHF.R.U32.HI R3, RZ, R6, R3 ;  /* 0x00000006ff037219 */ /* 0x000fe20000011603 */
[----:B------:R-:W-:-:S04]  /*7160*/  FMUL R6, R0, UR4 ;  /* 0x0000000400067c20 */ /* 0x000fc80008400000 */
[----:B------:R-:W1:Y:S01]  /*7170*/  LDC R21, c[0x0][0x148] ;  /* 0x00005200ff157b82 */ /* 0x000e620000000800 */
[----:B------:R2:W0:Y:S01]  /*7180*/  F2I.U32.TRUNC.NTZ R14, R6 ;  /* 0x00000006000e7305 */ /* 0x000422000020f000 */
[-CC-:B----4-:R-:W-:Y:S02]  /*7190*/  SHF.R.U64 R13, R10, R8.reuse, R3.reuse ;  /* 0x000000080a0d7219 */ /* 0x190fe40000001203 */
[----:B------:R-:W-:-:S04]  /*71a0*/  SHF.R.U32.HI R0, RZ, R8, R3 ;  /* 0x00000008ff007219 */ /* 0x000fc80000011603 */
[----:B------:R-:W4:Y:S01]  /*71b0*/  LDC R24, c[0x0][0x600] ;  /* 0x00018000ff187b82 */ /* 0x000f220000000800 */
[-CC-:B---3--:R-:W-:Y:S02]  /*71c0*/  SHF.R.U64 R15, R13, R11.reuse, R0.reuse ;  /* 0x0000000b0d0f7219 */ /* 0x188fe40000001200 */
[----:B------:R-:W-:-:S03]  /*71d0*/  SHF.R.U32.HI R5, RZ, R11, R0 ;  /* 0x0000000bff057219 */ /* 0x000fc60000011600 */
[----:B------:R-:W-:Y:S02]  /*71e0*/  IMAD.MOV.U32 R4, RZ, RZ, R15 ;  /* 0x000000ffff047224 */ /* 0x000fe400078e000f */
[----:B------:R-:W3:Y:S01]  /*71f0*/  LDC R28, c[0x0][0x648] ;  /* 0x00019200ff1c7b82 */ /* 0x000ee20000000800 */
[----:B0-----:R-:W-:-:S07]  /*7200*/  IMAD R25, R9, R7, R12 ;  /* 0x0000000709197224 */ /* 0x001fce00078e020c */
[----:B------:R-:W0:Y:S08]  /*7210*/  LDC R29, c[0x0][0x638] ;  /* 0x00018e00ff1d7b82 */ /* 0x000e300000000800 */
[----:B------:R-:W0:Y:S01]  /*7220*/  LDC R30, c[0x0][0x610] ;  /* 0x00018400ff1e7b82 */ /* 0x000e220000000800 */
[----:B-12-4-:R-:W-:Y:S05]  /*7230*/  @!P0 BRA `(.L_x_159) ;  /* 0x0000000000288947 */ /* 0x016fea0003800000 */
[----:B------:R-:W1:Y:S02]  /*7240*/  LDC R0, c[0x0][0x64c] ;  /* 0x00019300ff007b82 */ /* 0x000e640000000800 */
[----:B-1----:R-:W-:-:S05]  /*7250*/  IADD3 R3, P0, R15, R0, RZ ;  /* 0x000000000f037210 */ /* 0x002fca0007f1e0ff */
        /* <DEDUP_REMOVED lines=8> */
.L_x_159:
[----:B------:R-:W-:Y:S01]  /*72e0*/  ISETP.NE.AND P0, PT, R2, 0x1, PT ;  /* 0x000000010200780c */ /* 0x000fe20003f05270 */
[----:B------:R-:W-:Y:S01]  /*72f0*/  IMAD.MOV R14, RZ, RZ, -R14 ;  /* 0x000000ffff0e7224 */ /* 0x000fe200078e0a0e */
[----:B---3--:R-:W-:Y:S01]  /*7300*/  SHF.R.U64 R0, R4, R28, R5 ;  /* 0x0000001c04007219 */ /* 0x008fe20000001205 */
[----:B------:R-:W-:Y:S01]  /*7310*/  VIADD R5, R24, 0xffffffff ;  /* 0xffffffff18057836 */ /* 0x000fe20000000000 */
[----:B------:R-:W-:-:S03]  /*7320*/  LOP3.LUT R3, R13, R100, RZ, 0xc0, !PT ;  /* 0x000000640d037212 */ /* 0x000fc600078ec0ff */
[----:B------:R-:W-:Y:S01]  /*7330*/  IMAD.MOV R4, RZ, RZ, -R0 ;  /* 0x000000ffff047224 */ /* 0x000fe200078e0a00 */
[----:B------:R-:W-:Y:S01]  /*7340*/  LOP3.LUT R10, R10, R5, RZ, 0xc0, !PT ;  /* 0x000000050a0a7212 */ /* 0x000fe200078ec0ff */
[----:B------:R-:W-:Y:S02]  /*7350*/  IMAD R0, R96, R0, R3 ;  /* 0x0000000060007224 */ /* 0x000fe400078e0203 */
[----:B0-----:R-:W-:Y:S02]  /*7360*/  IMAD R3, R4, R29, R15 ;  /* 0x0000001d04037224 */ /* 0x001fe400078e020f */
[----:B------:R-:W-:Y:S02]  /*7370*/  @P0 IMAD R25, R21, R14, R20 ;  /* 0x0000000e15190224 */ /* 0x000fe400078e0214 */
[----:B------:R-:W-:Y:S02]  /*7380*/  IMAD R5, R3, R24, R10 ;  /* 0x0000001803057224 */ /* 0x000fe400078e020a */
[----:B------:R-:W-:-:S02]  /*7390*/  IMAD R0, R0, R30, R25 ;  /* 0x0000001e00007224 */ /* 0x000fc400078e0219 */
[----:B------:R-:W-:-:S03]  /*73a0*/  IMAD.MOV.U32 R4, RZ, RZ, 0x1 ;  /* 0x00000001ff047424 */ /* 0x000fc600078e00ff */
[----:B------:R-:W-:Y:S02]  /*73b0*/  SEL R102, R5, R0, !P0 ;  /* 0x0000000005667207 */ /* 0x000fe40004000000 */
[----:B------:R-:W-:Y:S02]  /*73c0*/  PRMT R3, R4, 0x7610, R3 ;  /* 0x0000761004037816 */ /* 0x000fe40000000003 */
[----:B------:R-:W-:-:S07]  /*73d0*/  SEL R0, R0, R5, !P0 ;  /* 0x0000000500007207 */ /* 0x000fce0004000000 */
.L_x_157:
[----:B------:R-:W-:Y:S01]  /*73e0*/  LOP3.LUT P0, RZ, R3, 0xff, RZ, 0xc0, !PT ;  /* 0x000000ff03ff7812 */ /* 0x000fe2000780c0ff */
[----:B------:R-:W-:-:S12]  /*73f0*/  IMAD.MOV.U32 R109, RZ, RZ, R0 ;  /* 0x000000ffff6d7224 */ /* 0x000fd800078e0000 */
[----:B------:R-:W-:Y:S05]  /*7400*/  @P0 BRA `(.L_x_160) ;  /* 0xffffffa0002c0947 */ /* 0x000fea000383ffff */
[----:B------:R-:W-:Y:S05]  /*7410*/  EXIT ;  /* 0x000000000000794d */ /* 0x000fea0003800000 */
.L_x_7:
        /* <DEDUP_REMOVED lines=26> */
.L_x_162:
[----:B------:R-:W0:Y:S01]  /*75c0*/  LDC.64 R32, c[0x0][0x640] ;  /* 0x00019000ff207b82 */ /* 0x000e220000000a00 */
[-CC-:B------:R-:W-:Y:S01]  /*75d0*/  SHF.R.U64 R22, R14, R8.reuse, R15.reuse ;  /* 0x000000080e167219 */ /* 0x180fe2000000120f */
[----:B------:R-:W-:Y:S01]  /*75e0*/  IMAD.MOV.U32 R25, RZ, RZ, 0x1 ;  /* 0x00000001ff197424 */ /* 0x000fe200078e00ff */
[----:B------:R-:W-:Y:S02]  /*75f0*/  SHF.R.U32.HI R7, RZ, R8, R15 ;  /* 0x00000008ff077219 */ /* 0x000fe4000001160f */
[----:B------:R-:W-:-:S03]  /*7600*/  IADD3 R13, P0, RZ, -R22, RZ ;  /* 0x80000016ff0d7210 */ /* 0x000fc60007f1e0ff */
[----:B------:R-:W1:Y:S02]  /*7610*/  LDC R12, c[0x0][0x618] ;  /* 0x00018600ff0c7b82 */ /* 0x000e640000000800 */
[----:B------:R-:W-:Y:S02]  /*7620*/  IMAD.X R7, RZ, RZ, ~R7, P0 ;  /* 0x000000ffff077224 */ /* 0x000fe400000e0e07 */
[----:B------:R-:W-:-:S04]  /*7630*/  IMAD.WIDE.U32 R10, R13, R26, R16 ;  /* 0x0000001a0d0a7225 */ /* 0x000fc800078e0010 */
[----:B------:R-:W2:Y:S01]  /*7640*/  LDC R14, c[0x0][0x608] ;  /* 0x00018200ff0e7b82 */ /* 0x000ea20000000800 */
[----:B------:R-:W-:-:S04]  /*7650*/  IMAD R8, R7, R26, RZ ;  /* 0x0000001a07087224 */ /* 0x000fc800078e02ff */
[----:B------:R-:W-:-:S03]  /*7660*/  IMAD R7, R13, R27, R8 ;  /* 0x0000001b0d077224 */ /* 0x000fc600078e0208 */
[----:B------:R-:W3:Y:S01]  /*7670*/  LDC R30, c[0x0][0x658] ;  /* 0x00019600ff1e7b82 */ /* 0x000ee20000000800 */
[----:B------:R-:W-:Y:S01]  /*7680*/  IMAD.IADD R7, R11, 0x1, R7 ;  /* 0x000000010b077824 */ /* 0x000fe200078e0207 */
[----:B0-----:R-:W-:Y:S01]  /*7690*/  ISETP.NE.U32.AND P0, PT, R32, RZ, PT ;  /* 0x000000ff2000720c */ /* 0x001fe20003f05070 */
[----:B------:R-:W-:-:S03]  /*76a0*/  IMAD.MOV.U32 R11, RZ, RZ, -0x1 ;  /* 0xffffffffff0b7424 */ /* 0x000fc600078e00ff */
        /* <DEDUP_REMOVED lines=8> */
[-C--:B---3--:R-:W-:Y:S02]  /*7730*/  SHF.L.U32 R10, R11, R30.reuse, RZ ;  /* 0x0000001e0b0a7219 */ /* 0x088fe400000006ff */
[--C-:B------:R-:W-:Y:S02]  /*7740*/  SHF.R.U64 R28, R26, R30, R7.reuse ;  /* 0x0000001e1a1c7219 */ /* 0x100fe40000001207 */
[----:B------:R-:W-:Y:S02]  /*7750*/  LOP3.LUT R27, RZ, R10, RZ, 0x33, !PT ;  /* 0x0000000aff1b7212 */ /* 0x000fe400078e33ff */
[----:B------:R-:W-:Y:S01]  /*7760*/  SHF.R.U32.HI R11, RZ, R30, R7 ;  /* 0x0000001eff0b7219 */ /* 0x000fe20000011607 */
[----:B------:R-:W3:Y:S01]  /*7770*/  LDC R29, c[0x0][0x610] ;  /* 0x00018400ff1d7b82 */ /* 0x000ee20000000800 */
[----:B------:R-:W-:Y:S01]  /*7780*/  IMAD.MOV.U32 R10, RZ, RZ, R28 ;  /* 0x000000ffff0a7224 */ /* 0x000fe200078e001c */
[----:B------:R-:W-:Y:S06]  /*7790*/  @!P0 BRA `(.L_x_163) ;  /* 0x0000000000288947 */ /* 0x000fec0003800000 */
        /* <DEDUP_REMOVED lines=10> */
.L_x_163:
[----:B------:R-:W-:Y:S02]  /*7840*/  ISETP.NE.AND P0, PT, R2, 0x1, PT ;  /* 0x000000010200780c */ /* 0x000fe40003f05270 */
[----:B-1----:R-:W-:Y:S01]  /*7850*/  SHF.R.U64 R8, R10, R8, R11 ;  /* 0x000000080a087219 */ /* 0x002fe2000000120b */
[----:B0-----:R-:W-:Y:S01]  /*7860*/  VIADD R11, R21, 0xffffffff ;  /* 0xffffffff150b7836 */ /* 0x001fe20000000000 */
[----:B------:R-:W-:Y:S02]  /*7870*/  SHF.L.U32 R25, R25, R30, RZ ;  /* 0x0000001e19197219 */ /* 0x000fe400000006ff */
[----:B------:R-:W-:Y:S01]  /*7880*/  LOP3.LUT R5, R26, R27, RZ, 0xc0, !PT ;  /* 0x0000001b1a057212 */ /* 0x000fe200078ec0ff */
[----:B------:R-:W-:-:S04]  /*7890*/  IMAD.MOV R7, RZ, RZ, -R8 ;  /* 0x000000ffff077224 */ /* 0x000fc800078e0a08 */
[----:B------:R-:W-:Y:S02]  /*78a0*/  IMAD R5, R25, R8, R5 ;  /* 0x0000000819057224 */ /* 0x000fe400078e0205 */
[----:B------:R-:W-:Y:S01]  /*78b0*/  @P0 IMAD R6, R9, R24, R4 ;  /* 0x0000001809060224 */ /* 0x000fe200078e0204 */
[----:B------:R-:W-:Y:S01]  /*78c0*/  LOP3.LUT R9, R20, R11, RZ, 0xc0, !PT ;  /* 0x0000000b14097212 */ /* 0x000fe200078ec0ff */
[----:B--2---:R-:W-:Y:S02]  /*78d0*/  IMAD R4, R7, R23, R28 ;  /* 0x0000001707047224 */ /* 0x004fe400078e021c */
[----:B---3--:R-:W-:Y:S02]  /*78e0*/  IMAD R6, R5, R29, R6 ;  /* 0x0000001d05067224 */ /* 0x008fe400078e0206 */
[----:B------:R-:W-:Y:S02]  /*78f0*/  IMAD R5, R4, R21, R9 ;  /* 0x0000001504057224 */ /* 0x000fe400078e0209 */
[----:B------:R-:W-:-:S02]  /*7900*/  IMAD.MOV.U32 R8, RZ, RZ, 0x1 ;  /* 0x00000001ff087424 */ /* 0x000fc400078e00ff */
[----:B------:R-:W-:Y:S01]  /*7910*/  IMAD.MOV.U32 R7, RZ, RZ, R22 ;  /* 0x000000ffff077224 */ /* 0x000fe200078e0016 */
[----:B------:R-:W-:Y:S02]  /*7920*/  SEL R21, R5, R6, !P0 ;  /* 0x0000000605157207 */ /* 0x000fe40004000000 */
[----:B------:R-:W-:-:S07]  /*7930*/  SEL R20, R6, R5, !P0 ;  /* 0x0000000506147207 */ /* 0x000fce0004000000 */
.L_x_161:
[----:B------:R-:W-:-:S08]  /*7940*/  NOP ;  /* 0x0000000000007918 */ /* 0x000fd00000000000 */
[----:B------:R-:W0:-:S00]  /*7950*/  USETMAXREG.DEALLOC.CTAPOOL 0x28 ;  /* 0x00000028000079c8 */ /* 0x000e0000080e0500 */
[----:B0-----:R-:W-:-:S13]  /*7960*/  ISETP.NE.AND P0, PT, R3, RZ, PT ;  /* 0x000000ff0300720c */ /* 0x001fda0003f05270 */
[----:B------:R-:W-:Y:S05]  /*7970*/  @P0 EXIT ;  /* 0x000000000000094d */ /* 0x000fea0003800000 */
[----:B------:R-:W-:Y:S01]  /*7980*/  LOP3.LUT P0, RZ, R8, 0xff, RZ, 0xc0, !PT ;  /* 0x000000ff08ff7812 */ /* 0x000fe2000780c0ff */
[----:B------:R-:W-:Y:S02]  /*7990*/  IMAD.MOV.U32 R3, RZ, RZ, 0x1 ;  /* 0x00000001ff037424 */ /* 0x000fe400078e00ff */
[----:B------:R-:W-:-:S10]  /*79a0*/  IMAD.MOV.U32 R8, RZ, RZ, RZ ;  /* 0x000000ffff087224 */ /* 0x000fd400078e00ff */
[----:B------:R-:W-:Y:S05]  /*79b0*/  @!P0 BRA `(.L_x_164) ;  /* 0x0000000c00288947 */ /* 0x000fea0003800000 */
[----:B------:R-:W0:Y:S01]  /*79c0*/  LDC R3, c[0x0][0x28c] ;  /* 0x0000a300ff037b82 */ /* 0x000e220000000800 */
[----:B------:R-:W1:Y:S01]  /*79d0*/  S2R R13, SR_CgaCtaId ;  /* 0x00000000000d7919 */ /* 0x000e620000008800 */
[----:B------:R-:W-:Y:S01]  /*79e0*/  ULDC UR5, c[0x0][0x658] ;  /* 0x0001960000057ab9 */ /* 0x000fe20000000800 */
[----:B------:R-:W-:Y:S01]  /*79f0*/  UMOV UR6, 0xffffffff ;  /* 0xffffffff00067882 */ /* 0x000fe20000000000 */
[----:B------:R-:W-:Y:S01]  /*7a00*/  BSSY B0, `(.L_x_164) ;  /* 0x00000c5000007945 */ /* 0x000fe20003800000 */
[----:B------:R-:W-:Y:S01]  /*7a10*/  USHF.L.U32 UR6, UR6, UR5, URZ ;  /* 0x0000000506067299 */ /* 0x000fe2000800063f */
[----:B------:R-:W-:Y:S01]  /*7a20*/  IMAD.MOV.U32 R10, RZ, RZ, 0x1 ;  /* 0x00000001ff0a7424 */ /* 0x000fe200078e00ff */
[----:B------:R-:W-:Y:S01]  /*7a30*/  LOP3.LUT R9, R18, 0x2, RZ, 0xfc, !PT ;  /* 0x0000000212097812 */ /* 0x000fe200078efcff */
[----:B------:R-:W-:Y:S01]  /*7a40*/  IMAD.MOV.U32 R8, RZ, RZ, RZ ;  /* 0x000000ffff087224 */ /* 0x000fe200078e00ff */
[----:B------:R-:W-:Y:S01]  /*7a50*/  ULDC UR4, c[0x0][0x600] ;  /* 0x0001800000047ab9 */ /* 0x000fe20000000800 */
[----:B------:R-:W-:Y:S01]  /*7a60*/  UMOV UR7, 0x1 ;  /* 0x0000000100077882 */ /* 0x000fe20000000000 */
[----:B------:R-:W-:-:S02]  /*7a70*/  UIADD3 UR15, UR4, -0x1, URZ ;  /* 0xffffffff040f7890 */ /* 0x000fc4000fffe03f */
[----:B------:R-:W-:Y:S02]  /*7a80*/  USHF.L.U32 UR17, UR7, UR5, URZ ;  /* 0x0000000507117299 */ /* 0x000fe4000800063f */
[----:B------:R-:W-:Y:S01]  /*7a90*/  ULOP3.LUT UR16, URZ, UR6, URZ, 0x33, !UPT ;  /* 0x000000063f107292 */ /* 0x000fe2000f8e333f */
[----:B------:R-:W-:Y:S01]  /*7aa0*/  ULDC.64 UR20, c[0x0][0x198] ;  /* 0x0000660000147ab9 */ /* 0x000fe20000000a00 */
[----:B0-----:R-:W-:-:S05]  /*7ab0*/  VIADD R3, R3, 0x1f ;  /* 0x0000001f03037836 */ /* 0x001fca0000000000 */
[----:B------:R-:W-:-:S04]  /*7ac0*/  SHF.R.S32.HI R4, RZ, 0x1f, R3 ;  /* 0x0000001fff047819 */ /* 0x000fc80000011403 */
[----:B------:R-:W-:Y:S01]  /*7ad0*/  LEA.HI R4, R4, R3, RZ, 0x5 ;  /* 0x0000000304047211 */ /* 0x000fe200078f28ff */
[C---:B-1----:R-:W-:Y:S02]  /*7ae0*/  IMAD.SHL.U32 R12, R13.reuse, 0x20, RZ ;  /* 0x000000200d0c7824 */ /* 0x042fe400078e00ff */
[----:B------:R-:W-:Y:S01]  /*7af0*/  IMAD.SHL.U32 R13, R13, 0x400, RZ ;  /* 0x000004000d0d7824 */ /* 0x000fe200078e00ff */
[----:B------:R-:W-:Y:S01]  /*7b00*/  SHF.R.S32.HI R11, RZ, 0x5, R4 ;  /* 0x00000005ff0b7819 */ /* 0x000fe20000011404 */
[----:B------:R-:W-:Y:S01]  /*7b10*/  IMAD.MOV.U32 R3, RZ, RZ, 0x1 ;  /* 0x00000001ff037424 */ /* 0x000fe200078e00ff */
[----:B------:R-:W-:Y:S02]  /*7b20*/  LOP3.LUT R12, R12, 0x20, RZ, 0xc0, !PT ;  /* 0x000000200c0c7812 */ /* 0x000fe400078ec0ff */
[----:B------:R-:W-:Y:S01]  /*7b30*/  LOP3.LUT R13, R13, 0x400, RZ, 0xc0, !PT ;  /* 0x000004000d0d7812 */ /* 0x000fe200078ec0ff */
[----:B------:R-:W-:-:S07]  /*7b40*/  VIADD R19, R11, 0x1 ;  /* 0x000000010b137836 */ /* 0x000fce0000000000 */
.L_x_175:
[----:B------:R-:W-:-:S03]  /*7b50*/  UMOV UR4, 0xffffffff ;  /* 0xffffffff00047882 */ /* 0x000fc60000000000 */
[----:B------:R-:W-:Y:S05]  /*7b60*/  BRA.DIV UR4, `(.L_x_165) ;  /* 0x0000000e04c87947 */ /* 0x000fea000b800000 */
[----:B------:R-:W-:-:S13]  /*7b70*/  ELECT P6, URZ, PT ;  /* 0x00000000003f782f */ /* 0x000fda00038c0000 */
.L_x_187:
[----:B------:R-:W0:Y:S01]  /*7b80*/  LDC R4, c[0x0][0x28c] ;  /* 0x0000a300ff047b82 */ /* 0x000e220000000800 */
[----:B------:R-:W-:Y:S01]  /*7b90*/  BSSY B1, `(.L_x_166) ;  /* 0x0000038000017945 */ /* 0x000fe20003800000 */
[----:B0-----:R-:W-:-:S13]  /*7ba0*/  ISETP.LT.OR P6, PT, R4, 0x1, !P6 ;  /* 0x000000010400780c */ /* 0x001fda00077c1670 */
[----:B------:R-:W-:Y:S05]  /*7bb0*/  @P6 BRA `(.L_x_167) ;  /* 0x0000000000d46947 */ /* 0x000fea0003800000 */
[----:B------:R-:W-:Y:S02]  /*7bc0*/  IMAD R21, R21, 0x40, R12 ;  /* 0x0000004015157824 */ /* 0x000fe400078e020c */
[----:B------:R-:W-:Y:S02]  /*7bd0*/  IMAD.SHL.U32 R20, R20, 0x100, RZ ;  /* 0x0000010014147824 */ /* 0x000fe400078e00ff */
[----:B------:R-:W-:Y:S02]  /*7be0*/  IMAD.MOV.U32 R22, RZ, RZ, RZ ;  /* 0x000000ffff167224 */ /* 0x000fe400078e00ff */
[----:B------:R-:W-:Y:S02]  /*7bf0*/  IMAD.MOV.U32 R4, RZ, RZ, R19 ;  /* 0x000000ffff047224 */ /* 0x000fe400078e0013 */
[----:B------:R-:W-:Y:S02]  /*7c00*/  IMAD.MOV.U32 R5, RZ, RZ, R3 ;  /* 0x000000ffff057224 */ /* 0x000fe400078e0003 */
[----:B------:R-:W-:-:S07]  /*7c10*/  IMAD.MOV.U32 R6, RZ, RZ, R8 ;  /* 0x000000ffff067224 */ /* 0x000fce00078e0008 */
.L_x_170:
[----:B------:R-:W0:Y:S01]  /*7c20*/  S2R R15, SR_CgaCtaId ;  /* 0x00000000000f7919 */ /* 0x000e220000008800 */
[----:B------:R-:W-:Y:S02]  /*7c30*/  MOV R14, 0x400 ;  /* 0x00000400000e7802 */ /* 0x000fe40000000f00 */
[----:B------:R-:W-:Y:S02]  /*7c40*/  ISETP.NE.AND P1, PT, R0, RZ, PT ;  /* 0x000000ff0000720c */ /* 0x000fe40003f25270 */
[----:B0-----:R-:W-:Y:S02]  /*7c50*/  LEA R25, R15, R14, 0x18 ;  /* 0x0000000e0f197211 */ /* 0x001fe400078ec0ff */
[----:B------:R-:W-:-:S09]  /*7c60*/  SHF.L.U32 R14, R5, 0x1f, RZ ;  /* 0x0000001f050e7819 */ /* 0x000fd200000006ff */
[----:B------:R-:W0:Y:S01]  /*7c70*/  @!P1 LDC R15, c[0x0][0x500] ;  /* 0x00014000ff0f9b82 */ /* 0x000e220000000800 */
[----:B------:R-:W-:-:S04]  /*7c80*/  IMAD R23, R6, 0x8, R25 ;  /* 0x0000000806177824 */ /* 0x000fc800078e0219 */
[----:B------:R-:W1:Y:S02]  /*7c90*/  SYNCS.PHASECHK.TRANS64.TRYWAIT P0, [R23+URZ+0x28], R14 ;  /* 0x0000280e170075a7 */ /* 0x000e64000800017f */
[----:B-1----:R-:W-:Y:S05]  /*7ca0*/  @!P0 BRA `(.L_x_168) ;  /* 0x0000000c00988947 */ /* 0x002fea0003800000 */
.L_x_188:
[----:B-1----:R-:W-:Y:S01]  /*7cb0*/  PRMT R14, R9, 0x9910, RZ ;  /* 0x00009910090e7816 */ /* 0x002fe200000000ff */
[----:B0-----:R0:W-:Y:S03]  /*7cc0*/  @!P1 SYNCS.ARRIVE.TRANS64 RZ, [R23+URZ], R15 ;  /* 0x0000000f17ff99a7 */ /* 0x0011e6000800003f */
[----:B------:R-:W-:-:S13]  /*7cd0*/  ISETP.NE.AND P0, PT, R14, 0x2, PT ;  /* 0x000000020e00780c */ /* 0x000fda0003f05270 */
[----:B0-----:R-:W-:Y:S05]  /*7ce0*/  @P0 BRA `(.L_x_169) ;  /* 0x0000000000040947 */ /* 0x001fea0003800000 */
[----:B------:R-:W-:Y:S01]  /*7cf0*/  BPT.TRAP 0x1 ;  /* 0x000000040000795c */ /* 0x000fe20000300000 */
.L_x_169:
[C---:B------:R-:W-:Y:S01]  /*7d00*/  IMAD R14, R6.reuse, 0x800, R13 ;  /* 0x00000800060e7824 */ /* 0x040fe200078e020d */
[----:B------:R-:W-:Y:S01]  /*7d10*/  R2UR UR9, R23 ;  /* 0x00000000170972ca */ /* 0x000fe200000e0000 */
[--C-:B------:R-:W-:Y:S01]  /*7d20*/  IMAD R15, R6, 0x4000, R25.reuse ;  /* 0x00004000060f7824 */ /* 0x100fe200078e0219 */
[----:B------:R-:W-:Y:S01]  /*7d30*/  UIADD3 UR4, UP0, UR20, 0xf0, URZ ;  /* 0x000000f014047890 */ /* 0x000fe2000ff1e03f */
[----:B------:R-:W-:Y:S01]  /*7d40*/  IMAD R14, R14, 0x2, R25 ;  /* 0x000000020e0e7824 */ /* 0x000fe200078e0219 */
[----:B------:R-:W-:Y:S01]  /*7d50*/  R2UR UR11, R20 ;  /* 0x00000000140b72ca */ /* 0x000fe200000e0000 */
[----:B------:R-:W-:Y:S01]  /*7d60*/  VIADD R4, R4, 0xffffffff ;  /* 0xffffffff04047836 */ /* 0x000fe20000000000 */
[----:B------:R-:W-:Y:S01]  /*7d70*/  R2UR UR5, R15 ;  /* 0x000000000f0572ca */ /* 0x000fe200000e0000 */
[----:B------:R-:W-:Y:S01]  /*7d80*/  UIADD3 UR22, UP1, UR20, 0x1f0, URZ ;  /* 0x000001f014167890 */ /* 0x000fe2000ff3e03f */
[----:B------:R-:W-:Y:S01]  /*7d90*/  R2UR UR8, R14 ;  /* 0x000000000e0872ca */ /* 0x000fe200000e0000 */
[----:B------:R-:W-:Y:S01]  /*7da0*/  VIADD R6, R6, 0x1 ;  /* 0x0000000106067836 */ /* 0x000fe20000000000 */
[----:B------:R-:W-:Y:S01]  /*7db0*/  R2UR UR10, R22 ;  /* 0x00000000160a72ca */ /* 0x000fe200000e0000 */
[----:B------:R-:W-:Y:S01]  /*7dc0*/  UIADD3.X UR23, URZ, UR21, URZ, UP1, !UPT ;  /* 0x000000153f177290 */ /* 0x000fe20008ffe43f */
[----:B------:R-:W-:Y:S01]  /*7dd0*/  R2UR UR12, R7 ;  /* 0x00000000070c72ca */ /* 0x000fe200000e0000 */
[----:B------:R-:W-:Y:S01]  /*7de0*/  UMOV UR6, 0x0 ;  /* 0x0000000000067882 */ /* 0x000fe20000000000 */
[----:B------:R-:W-:Y:S01]  /*7df0*/  R2UR UR18, R21 ;  /* 0x00000000151272ca */ /* 0x000fe200000e0000 */
[----:B------:R-:W-:Y:S01]  /*7e00*/  UMOV UR7, 0x10000000 ;  /* 0x1000000000077882 */ /* 0x000fe20000000000 */
[----:B------:R-:W-:Y:S01]  /*7e10*/  ISETP.GT.AND P1, PT, R4, 0x1, PT ;  /* 0x000000010400780c */ /* 0x000fe20003f24270 */
[----:B------:R-:W-:Y:S01]  /*7e20*/  UMOV UR19, 0x30000 ;  /* 0x0003000000137882 */ /* 0x000fe20000000000 */
[----:B------:R-:W-:Y:S01]  /*7e30*/  ISETP.NE.AND P0, PT, R6, 0x5, PT ;  /* 0x000000050600780c */ /* 0x000fe20003f05270 */
[----:B------:R-:W-:Y:S01]  /*7e40*/  UIADD3 UR13, UR5, 0x100, URZ ;  /* 0x00000100050d7890 */ /* 0x000fe2000fffe03f */
[----:B------:R-:W-:Y:S01]  /*7e50*/  VIADD R22, R22, 0x20 ;  /* 0x0000002016167836 */ /* 0x000fe20000000000 */
[----:B------:R-:W-:Y:S01]  /*7e60*/  UIADD3.X UR5, URZ, UR21, URZ, UP0, !UPT ;  /* 0x000000153f057290 */ /* 0x000fe200087fe43f */
[----:B------:R-:W-:Y:S01]  /*7e70*/  SEL R14, RZ, 0x1, P0 ;  /* 0x00000001ff0e7807 */ /* 0x000fe20000000000 */
[----:B------:R-:W-:Y:S01]  /*7e80*/  UIADD3 UR14, UR8, 0x14100, URZ ;  /* 0x00014100080e7890 */ /* 0x000fe2000fffe03f */
[----:B------:R-:W-:-:S02]  /*7e90*/  SEL R6, R6, RZ, P0 ;  /* 0x000000ff06067207 */ /* 0x000fc40000000000 */
[----:B------:R-:W-:Y:S01]  /*7ea0*/  UMOV UR8, UR13 ;  /* 0x0000000d00087c82 */ /* 0x000fe20008000000 */
[----:B------:R-:W-:-:S03]  /*7eb0*/  LOP3.LUT R5, R5, R14, RZ, 0x3c, !PT ;  /* 0x0000000e05057212 */ /* 0x000fc600078e3cff */
[----:B------:R0:W-:Y:S02]  /*7ec0*/  UTMALDG.3D [UR8], [UR4], desc[UR6] ;  /* 0x00000608040075b4 */ /* 0x0001e40008011000 */
[----:B0-----:R-:W-:Y:S01]  /*7ed0*/  UMOV UR8, UR14 ;  /* 0x0000000e00087c82 */ /* 0x001fe20008000000 */
[----:B------:R-:W-:Y:S02]  /*7ee0*/  UMOV UR11, UR18 ;  /* 0x00000012000b7c82 */ /* 0x000fe40008000000 */
[----:B------:R0:W-:Y:S02]  /*7ef0*/  UTMALDG.3D.MULTICAST [UR8], [UR22], UR19, desc[UR6] ;  /* 0x00000608160073b4 */ /* 0x0001e40008011813 */
[----:B0-----:R-:W-:Y:S05]  /*7f00*/  @P1 BRA `(.L_x_170) ;  /* 0xfffffffc00441947 */ /* 0x001fea000383ffff */
.L_x_167:
[----:B------:R-:W-:Y:S05]  /*7f10*/  BSYNC B1 ;  /* 0x0000000000017941 */ /* 0x000fea0003800000 */
.L_x_166:
[----:B------:R-:W-:Y:S01]  /*7f20*/  LOP3.LUT P1, RZ, R10, 0xff, RZ, 0xc0, !PT ;  /* 0x000000ff0aff7812 */ /* 0x000fe2000782c0ff */
[C---:B------:R-:W-:Y:S01]  /*7f30*/  IMAD.IADD R7, R11.reuse, 0x1, R8 ;  /* 0x000000010b077824 */ /* 0x040fe200078e0208 */
[----:B------:R-:W-:Y:S01]  /*7f40*/  ULDC.64 UR4, c[0x0][0x650] ;  /* 0x0001940000047ab9 */ /* 0x000fe20000000a00 */
[----:B------:R-:W-:Y:S01]  /*7f50*/  ISETP.GE.U32.AND P2, PT, R11, 0x5, PT ;  /* 0x000000050b00780c */ /* 0x000fe20003f46070 */
[----:B------:R-:W-:Y:S01]  /*7f60*/  BSSY B1, `(.L_x_171) ;  /* 0x000006c000017945 */ /* 0x000fe20003800000 */
[----:B------:R-:W-:Y:S01]  /*7f70*/  IMAD.MOV.U32 R20, RZ, RZ, -0x1 ;  /* 0xffffffffff147424 */ /* 0x000fe200078e00ff */
[----:B------:R-:W-:Y:S01]  /*7f80*/  ISETP.GT.U32.AND P0, PT, R7, 0x4, PT ;  /* 0x000000040700780c */ /* 0x000fe20003f04070 */
[----:B------:R-:W-:Y:S01]  /*7f90*/  IMAD.MOV.U32 R21, RZ, RZ, -0x1 ;  /* 0xffffffffff157424 */ /* 0x000fe200078e00ff */
[----:B------:R-:W-:Y:S02]  /*7fa0*/  PRMT R10, RZ, 0x7610, R10 ;  /* 0x00007610ff0a7816 */ /* 0x000fe4000000000a */
[----:B------:R-:W-:-:S03]  /*7fb0*/  ISETP.LT.U32.AND P0, PT, R11, 0x5, P0 ;  /* 0x000000050b00780c */ /* 0x000fc60000701070 */
[----:B------:R-:W0:Y:S01]  /*7fc0*/  @P1 S2R R5, SR_CgaCtaId ;  /* 0x0000000000051919 */ /* 0x000e220000008800 */
[----:B------:R-:W-:-:S04]  /*7fd0*/  @P1 MOV R4, 0x400 ;  /* 0x0000040000041802 */ /* 0x000fc80000000f00 */
[----:B0-----:R-:W-:Y:S01]  /*7fe0*/  @P1 LEA R6, R5, R4, 0x18 ;  /* 0x0000000405061211 */ /* 0x001fe200078ec0ff */
[----:B------:R-:W-:Y:S01]  /*7ff0*/  IMAD.WIDE.U32 R4, R7, -0x33333333, RZ ;  /* 0xcccccccd07047825 */ /* 0x000fe200078e00ff */
[----:B------:R-:W-:Y:S02]  /*8000*/  SEL R4, RZ, 0x1, !P0 ;  /* 0x00000001ff047807 */ /* 0x000fe40004000000 */
[----:B------:R0:W-:Y:S01]  /*8010*/  @P1 SYNCS.ARRIVE.TRANS64.A1T0 RZ, [R6+URZ+0x68], RZ ;  /* 0x000068ff06ff19a7 */ /* 0x0001e2000810003f */
[----:B------:R-:W-:Y:S02]  /*8020*/  IADD3 R16, P1, R16, UR36, RZ ;  /* 0x0000002410107c10 */ /* 0x000fe4000ff3e0ff */
[----:B------:R-:W-:Y:S02]  /*8030*/  LOP3.LUT R3, R3, R4, RZ, 0x3c, !PT ;  /* 0x0000000403037212 */ /* 0x000fe400078e3cff */
[----:B------:R-:W-:Y:S02]  /*8040*/  IADD3.X R17, R17, UR42, RZ, P1, !PT ;  /* 0x0000002a11117c10 */ /* 0x000fe40008ffe4ff */
[----:B------:R-:W-:-:S02]  /*8050*/  ISETP.GE.U32.AND P0, PT, R16, UR4, PT ;  /* 0x0000000410007c0c */ /* 0x000fc4000bf06070 */
[----:B0-----:R-:W-:Y:S02]  /*8060*/  SHF.R.U32.HI R6, RZ, 0x2, R5 ;  /* 0x00000002ff067819 */ /* 0x001fe40000011605 */
[----:B------:R-:W-:Y:S02]  /*8070*/  ISETP.GE.U32.AND.EX P0, PT, R17, UR5, PT, P0 ;  /* 0x0000000511007c0c */ /* 0x000fe4000bf06100 */
[----:B------:R-:W-:Y:S01]  /*8080*/  @P2 LOP3.LUT R3, R3, 0x1, R6, 0x78, !PT ;  /* 0x0000000103032812 */ /* 0x000fe200078e7806 */
[----:B------:R-:W-:Y:S01]  /*8090*/  IMAD R8, R6, -0x5, R7 ;  /* 0xfffffffb06087824 */ /* 0x000fe200078e0207 */
[----:B------:R-:W-:Y:S01]  /*80a0*/  PRMT R4, RZ, 0x7610, R4 ;  /* 0x00007610ff047816 */ /* 0x000fe20000000004 */
[----:B------:R-:W-:-:S08]  /*80b0*/  IMAD.MOV.U32 R7, RZ, RZ, -0x1 ;  /* 0xffffffffff077424 */ /* 0x000fd000078e00ff */
[----:B------:R-:W-:Y:S05]  /*80c0*/  @P0 BRA `(.L_x_172) ;  /* 0x0000000400540947 */ /* 0x000fea0003800000 */
[----:B------:R-:W0:Y:S01]  /*80d0*/  S2R R15, SR_CTAID.X ;  /* 0x00000000000f7919 */ /* 0x000e220000002500 */
[----:B------:R-:W-:Y:S01]  /*80e0*/  ULDC.64 UR4, c[0x0][0x628] ;  /* 0x00018a0000047ab9 */ /* 0x000fe20000000a00 */
[----:B------:R-:W-:Y:S01]  /*80f0*/  ULDC UR7, c[0x0][0x630] ;  /* 0x00018c0000077ab9 */ /* 0x000fe20000000800 */
[----:B------:R-:W-:Y:S01]  /*8100*/  ISETP.NE.U32.AND P0, PT, RZ, UR4, PT ;  /* 0x00000004ff007c0c */ /* 0x000fe2000bf05070 */
[----:B------:R-:W1:Y:S01]  /*8110*/  S2R R20, SR_CTAID.Y ;  /* 0x0000000000147919 */ /* 0x000e620000002600 */
[----:B------:R-:W-:Y:S01]  /*8120*/  ULDC UR8, c[0x0][0x150] ;  /* 0x0000540000087ab9 */ /* 0x000fe20000000800 */
[----:B------:R-:W-:Y:S01]  /*8130*/  IMAD.MOV.U32 R4, RZ, RZ, R16 ;  /* 0x000000ffff047224 */ /* 0x000fe200078e0010 */
[----:B------:R-:W-:Y:S01]  /*8140*/  ISETP.NE.AND.EX P0, PT, RZ, UR5, PT, P0 ;  /* 0x00000005ff007c0c */ /* 0x000fe2000bf05300 */
[----:B------:R-:W-:Y:S01]  /*8150*/  IMAD.MOV.U32 R5, RZ, RZ, R17 ;  /* 0x000000ffff057224 */ /* 0x000fe200078e0011 */
[----:B0-----:R-:W-:-:S11]  /*8160*/  I2FP.F32.U32 R22, R15 ;  /* 0x0000000f00167245 */ /* 0x001fd60000201000 */
[----:B------:R-:W-:Y:S05]  /*8170*/  @!P0 BRA `(.L_x_173) ;  /* 0x0000000000288947 */ /* 0x000fea0003800000 */
[----:B------:R-:W-:Y:S02]  /*8180*/  ULDC UR6, c[0x0][0x634] ;  /* 0x00018d0000067ab9 */ /* 0x000fe40000000800 */
[----:B------:R-:W-:-:S05]  /*8190*/  IADD3 R5, P0, R16, UR6, RZ ;  /* 0x0000000610057c10 */ /* 0x000fca000ff1e0ff */
[----:B------:R-:W-:-:S04]  /*81a0*/  IMAD.X R21, RZ, RZ, R17, P0 ;  /* 0x000000ffff157224 */ /* 0x000fc800000e0611 */
[----:B------:R-:W-:-:S04]  /*81b0*/  IMAD.WIDE.U32 R6, R21, UR4, RZ ;  /* 0x0000000415067c25 */ /* 0x000fc8000f8e00ff */
[----:B------:R-:W-:-:S04]  /*81c0*/  IMAD.WIDE.U32 R6, P0, R5, UR5, R6 ;  /* 0x0000000505067c25 */ /* 0x000fc8000f800006 */
[----:B------:R-:W-:-:S04]  /*81d0*/  IMAD.WIDE.U32 R4, R5, UR4, RZ ;  /* 0x0000000405047c25 */ /* 0x000fc8000f8e00ff */
[----:B------:R-:W-:Y:S01]  /*81e0*/  IMAD.MOV.U32 R4, RZ, RZ, R7 ;  /* 0x000000ffff047224 */ /* 0x000fe200078e0007 */
[----:B------:R-:W-:Y:S01]  /*81f0*/  IADD3 RZ, P1, R5, R6, RZ ;  /* 0x0000000605ff7210 */ /* 0x000fe20007f3e0ff */
[----:B------:R-:W-:-:S04]  /*8200*/  IMAD.X R5, RZ, RZ, RZ, P0 ;  /* 0x000000ffff057224 */ /* 0x000fc800000e06ff */
[----:B------:R-:W-:-:S08]  /*8210*/  IMAD.WIDE.U32.X R4, R21, UR5, R4, P1 ;  /* 0x0000000515047c25 */ /* 0x000fd000088e0404 */
.L_x_173:
[--C-:B------:R-:W-:Y:S01]  /*8220*/  SHF.R.U64 R14, R4, UR7, R5.reuse ;  /* 0x00000007040e7c19 */ /* 0x100fe20008001205 */
[----:B------:R-:W-:Y:S01]  /*8230*/  FMUL R22, R22, UR8 ;  /* 0x0000000816167c20 */ /* 0x000fe20008400000 */
[----:B------:R-:W-:Y:S01]  /*8240*/  SHF.R.U32.HI R4, RZ, UR7, R5 ;  /* 0x00000007ff047c19 */ /* 0x000fe20008011605 */
[----:B------:R-:W0:Y:S01]  /*8250*/  LDC R6, c[0x0][0x144] ;  /* 0x00005100ff067b82 */ /* 0x000e220000000800 */
[----:B------:R-:W-:Y:S01]  /*8260*/  IADD3 R5, P0, RZ, -R14, RZ ;  /* 0x8000000eff057210 */ /* 0x000fe20007f1e0ff */
[----:B------:R-:W-:Y:S01]  /*8270*/  ULDC UR6, c[0x0][0x154] ;  /* 0x0000550000067ab9 */ /* 0x000fe20000000800 */
[----:B-1----:R-:W-:Y:S01]  /*8280*/  I2FP.F32.U32 R7, R20 ;  /* 0x0000001400077245 */ /* 0x002fe20000201000 */
[----:B------:R-:W1:Y:S01]  /*8290*/  F2I.U32.TRUNC.NTZ R22, R22 ;  /* 0x0000001600167305 */ /* 0x000e62000020f000 */
[----:B------:R-:W-:Y:S01]  /*82a0*/  ULDC.64 UR4, c[0x0][0x620] ;  /* 0x0001880000047ab9 */ /* 0x000fe20000000a00 */
[----:B------:R-:W-:Y:S01]  /*82b0*/  IMAD.X R4, RZ, RZ, ~R4, P0 ;  /* 0x000000ffff047224 */ /* 0x000fe200000e0e04 */
[----:B------:R-:W-:Y:S01]  /*82c0*/  ISETP.NE.AND P2, PT, R2, 0x1, PT ;  /* 0x000000010200780c */ /* 0x000fe20003f45270 */
[----:B------:R-:W-:Y:S01]  /*82d0*/  FMUL R23, R7, UR6 ;  /* 0x0000000607177c20 */ /* 0x000fe20008400000 */
[----:B------:R-:W2:Y:S01]  /*82e0*/  LDC R25, c[0x0][0x148] ;  /* 0x00005200ff197b82 */ /* 0x000ea20000000800 */
[----:B------:R-:W-:Y:S01]  /*82f0*/  IMAD R4, R4, UR4, RZ ;  /* 0x0000000404047c24 */ /* 0x000fe2000f8e02ff */
[----:B------:R-:W-:-:S02]  /*8300*/  ULDC.64 UR6, c[0x0][0x640] ;  /* 0x0001900000067ab9 */ /* 0x000fc40000000a00 */
[----:B------:R-:W-:Y:S01]  /*8310*/  ISETP.NE.U32.AND P0, PT, RZ, UR6, PT ;  /* 0x00000006ff007c0c */ /* 0x000fe2000bf05070 */
[----:B------:R-:W3:Y:S01]  /*8320*/  F2I.U32.TRUNC.NTZ R23, R23 ;  /* 0x0000001700177305 */ /* 0x000ee2000020f000 */
[C---:B------:R-:W-:Y:S02]  /*8330*/  IMAD R7, R5.reuse, UR5, R4 ;  /* 0x0000000505077c24 */ /* 0x040fe4000f8e0204 */
[----:B------:R-:W-:Y:S01]  /*8340*/  IMAD.WIDE.U32 R4, R5, UR4, R16 ;  /* 0x0000000405047c25 */ /* 0x000fe2000f8e0010 */
[----:B------:R-:W-:Y:S01]  /*8350*/  ULDC UR4, c[0x0][0x618] ;  /* 0x0001860000047ab9 */ /* 0x000fe20000000800 */
[----:B------:R-:W-:Y:S02]  /*8360*/  ISETP.NE.AND.EX P0, PT, RZ, UR7, PT, P0 ;  /* 0x00000007ff007c0c */ /* 0x000fe4000bf05300 */
[----:B------:R-:W-:Y:S02]  /*8370*/  IMAD.IADD R5, R5, 0x1, R7 ;  /* 0x0000000105057824 */ /* 0x000fe400078e0207 */
[----:B-1----:R-:W-:-:S03]  /*8380*/  IMAD.MOV R22, RZ, RZ, -R22 ;  /* 0x000000ffff167224 */ /* 0x002fc600078e0a16 */
[----:B------:R-:W-:Y:S01]  /*8390*/  SHF.R.U64 R21, R4, UR4, R5 ;  /* 0x0000000404157c19 */ /* 0x000fe20008001205 */
[----:B0-----:R-:W-:Y:S01]  /*83a0*/  IMAD R15, R6, R22, R15 ;  /* 0x00000016060f7224 */ /* 0x001fe200078e020f */
[----:B------:R-:W-:Y:S01]  /*83b0*/  SHF.R.U32.HI R4, RZ, UR4, R5 ;  /* 0x00000004ff047c19 */ /* 0x000fe20008011605 */
[----:B------:R-:W-:Y:S01]  /*83c0*/  ULDC UR4, c[0x0][0x608] ;  /* 0x0001820000047ab9 */ /* 0x000fe20000000800 */
[----:B---3--:R-:W-:Y:S02]  /*83d0*/  IMAD.MOV R6, RZ, RZ, -R23 ;  /* 0x000000ffff067224 */ /* 0x008fe400078e0a17 */
[--C-:B------:R-:W-:Y:S02]  /*83e0*/  SHF.R.U64 R22, R21, UR4, R4.reuse ;  /* 0x0000000415167c19 */ /* 0x100fe40008001204 */
[----:B------:R-:W-:Y:S01]  /*83f0*/  SHF.R.U32.HI R5, RZ, UR4, R4 ;  /* 0x00000004ff057c19 */ /* 0x000fe20008011604 */
[----:B------:R-:W-:Y:S01]  /*8400*/  ULDC UR4, c[0x0][0x658] ;  /* 0x0001960000047ab9 */ /* 0x000fe20000000800 */
[----:B--2---:R-:W-:-:S02]  /*8410*/  @P2 IMAD R15, R25, R6, R20 ;  /* 0x00000006190f2224 */ /* 0x004fc400078e0214 */
[--C-:B------:R-:W-:Y:S02]  /*8420*/  SHF.R.U64 R20, R22, UR4, R5.reuse ;  /* 0x0000000416147c19 */ /* 0x100fe40008001205 */
[----:B------:R-:W-:-:S03]  /*8430*/  SHF.R.U32.HI R23, RZ, UR4, R5 ;  /* 0x00000004ff177c19 */ /* 0x000fc60008011605 */
[----:B------:R-:W-:Y:S02]  /*8440*/  IMAD.MOV.U32 R6, RZ, RZ, R20 ;  /* 0x000000ffff067224 */ /* 0x000fe400078e0014 */
[----:B------:R-:W-:Y:S01]  /*8450*/  IMAD.MOV.U32 R5, RZ, RZ, R23 ;  /* 0x000000ffff057224 */ /* 0x000fe200078e0017 */
[----:B------:R-:W-:Y:S06]  /*8460*/  @!P0 BRA `(.L_x_174) ;  /* 0x00000000002c8947 */ /* 0x000fec0003800000 */
        /* <DEDUP_REMOVED lines=9> */
[----:B------:R-:W-:-:S04]  /*8500*/  IMAD.WIDE.U32.X R4, R23, UR7, R4, P1 ;  /* 0x0000000717047c25 */ /* 0x000fc800088e0404 */
[----:B------:R-:W-:-:S07]  /*8510*/  IMAD.MOV.U32 R6, RZ, RZ, R4 ;  /* 0x000000ffff067224 */ /* 0x000fce00078e0004 */
.L_x_174:
[----:B------:R-:W-:Y:S01]  /*8520*/  ULDC UR4, c[0x0][0x648] ;  /* 0x0001920000047ab9 */ /* 0x000fe20000000800 */
[----:B------:R-:W-:Y:S01]  /*8530*/  LOP3.LUT R4, R22, UR16, RZ, 0xc0, !PT ;  /* 0x0000001016047c12 */ /* 0x000fe2000f8ec0ff */
[----:B------:R-:W-:Y:S01]  /*8540*/  ULDC UR5, c[0x0][0x610] ;  /* 0x0001840000057ab9 */ /* 0x000fe20000000800 */
[----:B------:R-:W-:Y:S01]  /*8550*/  SHF.R.U64 R5, R6, UR4, R5 ;  /* 0x0000000406057c19 */ /* 0x000fe20008001205 */
[----:B------:R-:W-:Y:S01]  /*8560*/  ULDC UR4, c[0x0][0x638] ;  /* 0x00018e0000047ab9 */ /* 0x000fe20000000800 */
[----:B------:R-:W-:-:S03]  /*8570*/  LOP3.LUT R21, R21, UR15, RZ, 0xc0, !PT ;  /* 0x0000000f15157c12 */ /* 0x000fc6000f8ec0ff */
[----:B------:R-:W-:Y:S02]  /*8580*/  IMAD.MOV R7, RZ, RZ, -R5 ;  /* 0x000000ffff077224 */ /* 0x000fe400078e0a05 */
[----:B------:R-:W-:Y:S02]  /*8590*/  IMAD R4, R5, UR17, R4 ;  /* 0x0000001105047c24 */ /* 0x000fe4000f8e0204 */
[----:B------:R-:W-:Y:S01]  /*85a0*/  IMAD R20, R7, UR4, R20 ;  /* 0x0000000407147c24 */ /* 0x000fe2000f8e0214 */
[----:B------:R-:W-:Y:S01]  /*85b0*/  ULDC UR4, c[0x0][0x600] ;  /* 0x0001800000047ab9 */ /* 0x000fe20000000800 */
[----:B------:R-:W-:Y:S02]  /*85c0*/  IMAD R15, R4, UR5, R15 ;  /* 0x00000005040f7c24 */ /* 0x000fe4000f8e020f */
[----:B------:R-:W-:Y:S02]  /*85d0*/  IMAD R20, R20, UR4, R21 ;  /* 0x0000000414147c24 */ /* 0x000fe4000f8e0215 */
[----:B------:R-:W-:-:S02]  /*85e0*/  IMAD.MOV.U32 R4, RZ, RZ, 0x1 ;  /* 0x00000001ff047424 */ /* 0x000fc400078e00ff */
[----:B------:R-:W-:Y:S01]  /*85f0*/  IMAD.MOV.U32 R7, RZ, RZ, R14 ;  /* 0x000000ffff077224 */ /* 0x000fe200078e000e */
[----:B------:R-:W-:Y:S02]  /*8600*/  SEL R21, R20, R15, !P2 ;  /* 0x0000000f14157207 */ /* 0x000fe40005000000 */
[----:B------:R-:W-:-:S07]  /*8610*/  SEL R20, R15, R20, !P2 ;  /* 0x000000140f147207 */ /* 0x000fce0005000000 */
.L_x_172:
[----:B------:R-:W-:Y:S05]  /*8620*/  BSYNC B1 ;  /* 0x0000000000017941 */ /* 0x000fea0003800000 */
.L_x_171:
[----:B------:R-:W-:-:S13]  /*8630*/  LOP3.LUT P0, RZ, R4, 0xff, RZ, 0xc0, !PT ;  /* 0x000000ff04ff7812 */ /* 0x000fda000780c0ff */
[----:B------:R-:W-:Y:S05]  /*8640*/  @P0 BRA `(.L_x_175) ;  /* 0xfffffff400400947 */ /* 0x000fea000383ffff */
[----:B------:R-:W-:Y:S05]  /*8650*/  BSYNC B0 ;  /* 0x0000000000007941 */ /* 0x000fea0003800000 */
.L_x_164:
[----:B------:R-:W-:-:S03]  /*8660*/  UMOV UR4, 0xffffffff ;  /* 0xffffffff00047882 */ /* 0x000fc60000000000 */
[----:B------:R-:W-:Y:S05]  /*8670*/  BRA.DIV UR4, `(.L_x_176) ;  /* 0x0000000604387947 */ /* 0x000fea000b800000 */
[----:B------:R-:W-:-:S13]  /*8680*/  ELECT P6, URZ, PT ;  /* 0x00000000003f782f */ /* 0x000fda00038c0000 */
.L_x_191:
[----:B------:R-:W-:Y:S04]  /*8690*/  BSSY B0, `(.L_x_177) ;  /* 0x0000034000007945 */ /* 0x000fe80003800000 */
[----:B------:R-:W-:Y:S05]  /*86a0*/  @!P6 BRA `(.L_x_178) ;  /* 0x0000000000c8e947 */ /* 0x000fea0003800000 */
[----:B------:R-:W-:-:S04]  /*86b0*/  LOP3.LUT R18, R18, 0x2, RZ, 0xfc, !PT ;  /* 0x0000000212127812 */ /* 0x000fc800078efcff */
[----:B------:R-:W-:-:S13]  /*86c0*/  ISETP.NE.AND P0, PT, R18, 0x3, PT ;  /* 0x000000031200780c */ /* 0x000fda0003f05270 */
[----:B------:R-:W-:Y:S05]  /*86d0*/  @!P0 BRA `(.L_x_179) ;  /* 0x0000000000048947 */ /* 0x000fea0003800000 */
[----:B------:R-:W-:Y:S01]  /*86e0*/  BPT.TRAP 0x1 ;  /* 0x000000040000795c */ /* 0x000fe20000300000 */
.L_x_179:
[----:B------:R-:W0:Y:S01]  /*86f0*/  S2R R5, SR_CgaCtaId ;  /* 0x0000000000057919 */ /* 0x000e220000008800 */
[----:B------:R-:W-:Y:S02]  /*8700*/  MOV R0, 0x400 ;  /* 0x0000040000007802 */ /* 0x000fe40000000f00 */
[----:B------:R-:W-:Y:S02]  /*8710*/  SHF.L.U32 R2, R3, 0x1f, RZ ;  /* 0x0000001f03027819 */ /* 0x000fe400000006ff */
[----:B0-----:R-:W-:-:S05]  /*8720*/  LEA R5, R5, R0, 0x18 ;  /* 0x0000000005057211 */ /* 0x001fca00078ec0ff */
[----:B------:R-:W-:-:S04]  /*8730*/  VIADD R5, R5, 0x28 ;  /* 0x0000002805057836 */ /* 0x000fc80000000000 */
[C---:B------:R-:W-:Y:S02]  /*8740*/  IMAD R7, R8.reuse, 0x8, R5 ;  /* 0x0000000808077824 */ /* 0x040fe400078e0205 */
[----:B------:R-:W-:Y:S02]  /*8750*/  VIADD R8, R8, 0x1 ;  /* 0x0000000108087836 */ /* 0x000fe40000000000 */
[----:B------:R-:W0:Y:S03]  /*8760*/  SYNCS.PHASECHK.TRANS64.TRYWAIT P0, [R7+URZ], R2 ;  /* 0x00000002070075a7 */ /* 0x000e26000800017f */
[----:B------:R-:W-:-:S04]  /*8770*/  ISETP.NE.AND P1, PT, R8, 0x5, PT ;  /* 0x000000050800780c */ /* 0x000fc80003f25270 */
[----:B------:R-:W-:Y:S02]  /*8780*/  SEL R0, RZ, 0x1, P1 ;  /* 0x00000001ff007807 */ /* 0x000fe40000800000 */
[----:B------:R-:W-:Y:S02]  /*8790*/  SEL R8, R8, RZ, P1 ;  /* 0x000000ff08087207 */ /* 0x000fe40000800000 */
[----:B------:R-:W-:-:S03]  /*87a0*/  LOP3.LUT R9, R3, R0, RZ, 0x3c, !PT ;  /* 0x0000000003097212 */ /* 0x000fc600078e3cff */
[----:B------:R-:W-:Y:S01]  /*87b0*/  IMAD R6, R8, 0x8, R5 ;  /* 0x0000000808067824 */ /* 0x000fe200078e0205 */
[----:B------:R-:W-:Y:S01]  /*87c0*/  SHF.L.U32 R3, R9, 0x1f, RZ ;  /* 0x0000001f09037819 */ /* 0x000fe200000006ff */
[----:B0-----:R-:W-:Y:S06]  /*87d0*/  @!P0 BRA `(.L_x_180) ;  /* 0x0000000400008947 */ /* 0x001fec0003800000 */
.L_x_192:
[----:B------:R-:W1:Y:S01]  /*87e0*/  SYNCS.PHASECHK.TRANS64.TRYWAIT P0, [R6+URZ], R3 ;  /* 0x00000003060075a7 */ /* 0x000e62000800017f */
[----:B------:R-:W-:-:S05]  /*87f0*/  VIADD R0, R8, 0x1 ;  /* 0x0000000108007836 */ /* 0x000fca0000000000 */
[----:B------:R-:W-:-:S04]  /*8800*/  ISETP.NE.AND P1, PT, R0, 0x5, PT ;  /* 0x000000050000780c */ /* 0x000fc80003f25270 */
[----:B0-----:R-:W-:Y:S02]  /*8810*/  SEL R2, RZ, 0x1, P1 ;  /* 0x00000001ff027807 */ /* 0x001fe40000800000 */
[----:B------:R-:W-:Y:S02]  /*8820*/  SEL R0, R0, RZ, P1 ;  /* 0x000000ff00007207 */ /* 0x000fe40000800000 */
[----:B------:R-:W-:-:S03]  /*8830*/  LOP3.LUT R9, R9, R2, RZ, 0x3c, !PT ;  /* 0x0000000209097212 */ /* 0x000fc600078e3cff */
[----:B------:R-:W-:Y:S01]  /*8840*/  IMAD R7, R0, 0x8, R5 ;  /* 0x0000000800077824 */ /* 0x000fe200078e0205 */
[----:B------:R-:W-:Y:S01]  /*8850*/  SHF.L.U32 R4, R9, 0x1f, RZ ;  /* 0x0000001f09047819 */ /* 0x000fe200000006ff */
[----:B-1----:R-:W-:Y:S06]  /*8860*/  @!P0 BRA `(.L_x_181) ;  /* 0x0000000000f08947 */ /* 0x002fec0003800000 */
.L_x_193:
[----:B------:R-:W1:Y:S01]  /*8870*/  SYNCS.PHASECHK.TRANS64.TRYWAIT P0, [R7+URZ], R4 ;  /* 0x00000004070075a7 */ /* 0x000e62000800017f */
[----:B------:R-:W-:-:S05]  /*8880*/  VIADD R0, R0, 0x1 ;  /* 0x0000000100007836 */ /* 0x000fca0000000000 */
[----:B------:R-:W-:-:S04]  /*8890*/  ISETP.NE.AND P1, PT, R0, 0x5, PT ;  /* 0x000000050000780c */ /* 0x000fc80003f25270 */
[----:B------:R-:W-:Y:S02]  /*88a0*/  SEL R2, RZ, 0x1, P1 ;  /* 0x00000001ff027807 */ /* 0x000fe40000800000 */
[----:B------:R-:W-:Y:S02]  /*88b0*/  SEL R0, R0, RZ, P1 ;  /* 0x000000ff00007207 */ /* 0x000fe40000800000 */
[----:B------:R-:W-:-:S03]  /*88c0*/  LOP3.LUT R9, R9, R2, RZ, 0x3c, !PT ;  /* 0x0000000209097212 */ /* 0x000fc600078e3cff */
[----:B0-----:R-:W-:Y:S01]  /*88d0*/  IMAD R6, R0, 0x8, R5 ;  /* 0x0000000800067824 */ /* 0x001fe200078e0205 */
[----:B------:R-:W-:Y:S01]  /*88e0*/  SHF.L.U32 R3, R9, 0x1f, RZ ;  /* 0x0000001f09037819 */ /* 0x000fe200000006ff */
[----:B-1----:R-:W-:Y:S06]  /*88f0*/  @!P0 BRA `(.L_x_182) ;  /* 0x0000000000e08947 */ /* 0x002fec0003800000 */
.L_x_194:
[----:B------:R-:W1:Y:S01]  /*8900*/  SYNCS.PHASECHK.TRANS64.TRYWAIT P0, [R6+URZ], R3 ;  /* 0x00000003060075a7 */ /* 0x000e62000800017f */
[----:B------:R-:W-:-:S05]  /*8910*/  VIADD R0, R0, 0x1 ;  /* 0x0000000100007836 */ /* 0x000fca0000000000 */
[----:B------:R-:W-:-:S04]  /*8920*/  ISETP.NE.AND P1, PT, R0, 0x5, PT ;  /* 0x000000050000780c */ /* 0x000fc80003f25270 */
[----:B------:R-:W-:Y:S02]  /*8930*/  SEL R2, RZ, 0x1, P1 ;  /* 0x00000001ff027807 */ /* 0x000fe40000800000 */
[----:B------:R-:W-:Y:S02]  /*8940*/  SEL R0, R0, RZ, P1 ;  /* 0x000000ff00007207 */ /* 0x000fe40000800000 */
[----:B------:R-:W-:Y:S01]  /*8950*/  LOP3.LUT R2, R9, R2, RZ, 0x3c, !PT ;  /* 0x0000000209027212 */ /* 0x000fe200078e3cff */
[----:B-1----:R-:W-:Y:S06]  /*8960*/  @!P0 BRA `(.L_x_183) ;  /* 0x0000000000d88947 */ /* 0x002fec0003800000 */
.L_x_195:
[----:B------:R-:W-:Y:S01]  /*8970*/  IMAD R5, R0, 0x8, R5 ;  /* 0x0000000800057824 */ /* 0x000fe200078e0205 */
[----:B------:R-:W-:-:S07]  /*8980*/  SHF.L.U32 R0, R2, 0x1f, RZ ;  /* 0x0000001f02007819 */ /* 0x000fce00000006ff */
.L_x_184:
[----:B--2---:R2:W3:Y:S02]  /*8990*/  SYNCS.PHASECHK.TRANS64.TRYWAIT P0, [R5+URZ], R0 ;  /* 0x00000000050075a7 */ /* 0x0044e4000800017f */
[----:B---3--:R-:W-:Y:S05]  /*89a0*/  @!P0 NANOSLEEP.SYNCS 0x989680 ;  /* 0x009896800000895d */ /* 0x008fea0003900000 */
[----:B------:R-:W3:Y:S02]  /*89b0*/  @!P0 SYNCS.PHASECHK.TRANS64 P0, [R5+URZ], R0 ;  /* 0x00000000050085a7 */ /* 0x000ee4000800007f */
[----:B---3--:R-:W-:Y:S05]  /*89c0*/  @!P0 BRA `(.L_x_184) ;  /* 0xfffffffc00f08947 */ /* 0x008fea000383ffff */
.L_x_178:
[----:B------:R-:W-:Y:S05]  /*89d0*/  BSYNC B0 ;  /* 0x0000000000007941 */ /* 0x000fea0003800000 */
.L_x_177:
[----:B------:R-:W-:Y:S05]  /*89e0*/  EXIT ;  /* 0x000000000000794d */ /* 0x000fea0003800000 */
.L_x_21:
[----:B-1----:R1:W2:Y:S02]  /*89f0*/  SYNCS.PHASECHK.TRANS64.TRYWAIT P1, [R3+URZ], R0 ;  /* 0x00000000030075a7 */ /* 0x0022a4000802017f */
[----:B--2---:R-:W-:Y:S05]  /*8a00*/  @!P1 NANOSLEEP.SYNCS 0x989680 ;  /* 0x009896800000995d */ /* 0x004fea0003900000 */
[----:B------:R-:W2:Y:S02]  /*8a10*/  @!P1 SYNCS.PHASECHK.TRANS64 P1, [R3+URZ], R0 ;  /* 0x00000000030095a7 */ /* 0x000ea4000802007f */
[----:B--2---:R-:W-:Y:S05]  /*8a20*/  @!P1 BRA `(.L_x_21) ;  /* 0xfffffffc00f09947 */ /* 0x004fea000383ffff */
[----:B------:R-:W-:Y:S05]  /*8a30*/  BRA `(.L_x_20) ;  /* 0xffffff8c006c7947 */ /* 0x000fea000383ffff */
.L_x_26:
[----:B-1----:R1:W2:Y:S02]  /*8a40*/  SYNCS.PHASECHK.TRANS64.TRYWAIT P1, [R5+URZ], R4 ;  /* 0x00000004050075a7 */ /* 0x0022a4000802017f */
[----:B--2---:R-:W-:Y:S05]  /*8a50*/  @!P1 NANOSLEEP.SYNCS 0x989680 ;  /* 0x009896800000995d */ /* 0x004fea0003900000 */
[----:B------:R-:W2:Y:S02]  /*8a60*/  @!P1 SYNCS.PHASECHK.TRANS64 P1, [R5+URZ], R4 ;  /* 0x00000004050095a7 */ /* 0x000ea4000802007f */
[----:B--2---:R-:W-:Y:S05]  /*8a70*/  @!P1 BRA `(.L_x_26) ;  /* 0xfffffffc00f09947 */ /* 0x004fea000383ffff */
[----:B------:R-:W-:Y:S05]  /*8a80*/  BRA `(.L_x_25) ;  /* 0xffffff9000407947 */ /* 0x000fea000383ffff */
.L_x_165:
[----:B------:R-:W-:Y:S01]  /*8a90*/  BSSY B1, `(.L_x_185) ;  /* 0x0000006000017945 */ /* 0x000fe20003800000 */
[----:B------:R-:W-:-:S07]  /*8aa0*/  IMAD.MOV.U32 R15, RZ, RZ, -0x1 ;  /* 0xffffffffff0f7424 */ /* 0x000fce00078e00ff */
[----:B------:R-:W-:Y:S05]  /*8ab0*/  WARPSYNC.COLLECTIVE R15, `(.L_x_186) ;  /* 0x000000000f0c7348 */ /* 0x000fea0003c00000 */
[----:B------:R-:W-:Y:S02]  /*8ac0*/  ELECT P6, UR62, PT ;  /* 0x00000000003e782f */ /* 0x000fe400038c0000 */
[----:B------:R-:W-:Y:S01]  /*8ad0*/  MOV R14, UR62 ;  /* 0x0000003e000e7c02 */ /* 0x000fe20008000f00 */
[----:B------:R-:W-:Y:S10]  /*8ae0*/  ENDCOLLECTIVE ;  /* 0x000000000000791b */ /* 0x000ff40003800000 */
.L_x_186:
[----:B------:R-:W-:Y:S05]  /*8af0*/  BSYNC B1 ;  /* 0x0000000000017941 */ /* 0x000fea0003800000 */
.L_x_185:
[----:B------:R-:W-:Y:S05]  /*8b00*/  BRA `(.L_x_187) ;  /* 0xfffffff0001c7947 */ /* 0x000fea000383ffff */
.L_x_168:
[----:B-1----:R1:W2:Y:S02]  /*8b10*/  SYNCS.PHASECHK.TRANS64.TRYWAIT P0, [R23+URZ+0x28], R14 ;  /* 0x0000280e170075a7 */ /* 0x0022a4000800017f */
[----:B--2---:R-:W-:Y:S05]  /*8b20*/  @!P0 NANOSLEEP.SYNCS 0x989680 ;  /* 0x009896800000895d */ /* 0x004fea0003900000 */
[----:B------:R-:W2:Y:S02]  /*8b30*/  @!P0 SYNCS.PHASECHK.TRANS64 P0, [R23+URZ+0x28], R14 ;  /* 0x0000280e170085a7 */ /* 0x000ea4000800007f */
[----:B--2---:R-:W-:Y:S05]  /*8b40*/  @!P0 BRA `(.L_x_168) ;  /* 0xfffffffc00f08947 */ /* 0x004fea000383ffff */
[----:B------:R-:W-:Y:S05]  /*8b50*/  BRA `(.L_x_188) ;  /* 0xfffffff000547947 */ /* 0x000fea000383ffff */
.L_x_176:
[----:B------:R-:W-:Y:S01]  /*8b60*/  BSSY B0, `(.L_x_189) ;  /* 0x0000006000007945 */ /* 0x000fe20003800000 */
[----:B------:R-:W-:-:S07]  /*8b70*/  IMAD.MOV.U32 R15, RZ, RZ, -0x1 ;  /* 0xffffffffff0f7424 */ /* 0x000fce00078e00ff */
[----:B------:R-:W-:Y:S05]  /*8b80*/  WARPSYNC.COLLECTIVE R15, `(.L_x_190) ;  /* 0x000000000f0c7348 */ /* 0x000fea0003c00000 */
[----:B------:R-:W-:Y:S02]  /*8b90*/  ELECT P6, UR62, PT ;  /* 0x00000000003e782f */ /* 0x000fe400038c0000 */
[----:B------:R-:W-:Y:S01]  /*8ba0*/  MOV R14, UR62 ;  /* 0x0000003e000e7c02 */ /* 0x000fe20008000f00 */
[----:B------:R-:W-:Y:S10]  /*8bb0*/  ENDCOLLECTIVE ;  /* 0x000000000000791b */ /* 0x000ff40003800000 */
.L_x_190:
[----:B------:R-:W-:Y:S05]  /*8bc0*/  BSYNC B0 ;  /* 0x0000000000007941 */ /* 0x000fea0003800000 */
.L_x_189:
[----:B------:R-:W-:Y:S05]  /*8bd0*/  BRA `(.L_x_191) ;  /* 0xfffffff800ac7947 */ /* 0x000fea000383ffff */
.L_x_180:
[----:B0-----:R0:W1:Y:S02]  /*8be0*/  SYNCS.PHASECHK.TRANS64.TRYWAIT P0, [R7+URZ], R2 ;  /* 0x00000002070075a7 */ /* 0x001064000800017f */
[----:B-1----:R-:W-:Y:S05]  /*8bf0*/  @!P0 NANOSLEEP.SYNCS 0x989680 ;  /* 0x009896800000895d */ /* 0x002fea0003900000 */
[----:B------:R-:W1:Y:S02]  /*8c00*/  @!P0 SYNCS.PHASECHK.TRANS64 P0, [R7+URZ], R2 ;  /* 0x00000002070085a7 */ /* 0x000e64000800007f */
[----:B-1----:R-:W-:Y:S05]  /*8c10*/  @!P0 BRA `(.L_x_180) ;  /* 0xfffffffc00f08947 */ /* 0x002fea000383ffff */
[----:B------:R-:W-:Y:S05]  /*8c20*/  BRA `(.L_x_192) ;  /* 0xfffffff800ec7947 */ /* 0x000fea000383ffff */
.L_x_181:
[----:B0-----:R0:W1:Y:S02]  /*8c30*/  SYNCS.PHASECHK.TRANS64.TRYWAIT P0, [R6+URZ], R3 ;  /* 0x00000003060075a7 */ /* 0x001064000800017f */
[----:B-1----:R-:W-:Y:S05]  /*8c40*/  @!P0 NANOSLEEP.SYNCS 0x989680 ;  /* 0x009896800000895d */ /* 0x002fea0003900000 */
[----:B------:R-:W1:Y:S02]  /*8c50*/  @!P0 SYNCS.PHASECHK.TRANS64 P0, [R6+URZ], R3 ;  /* 0x00000003060085a7 */ /* 0x000e64000800007f */
[----:B-1----:R-:W-:Y:S05]  /*8c60*/  @!P0 BRA `(.L_x_181) ;  /* 0xfffffffc00f08947 */ /* 0x002fea000383ffff */
[----:B------:R-:W-:Y:S05]  /*8c70*/  BRA `(.L_x_193) ;  /* 0xfffffff800fc7947 */ /* 0x000fea000383ffff */
.L_x_182:
[----:B0-----:R0:W1:Y:S02]  /*8c80*/  SYNCS.PHASECHK.TRANS64.TRYWAIT P0, [R7+URZ], R4 ;  /* 0x00000004070075a7 */ /* 0x001064000800017f */
[----:B-1----:R-:W-:Y:S05]  /*8c90*/  @!P0 NANOSLEEP.SYNCS 0x989680 ;  /* 0x009896800000895d */ /* 0x002fea0003900000 */
[----:B------:R-:W1:Y:S02]  /*8ca0*/  @!P0 SYNCS.PHASECHK.TRANS64 P0, [R7+URZ], R4 ;  /* 0x00000004070085a7 */ /* 0x000e64000800007f */
[----:B-1----:R-:W-:Y:S05]  /*8cb0*/  @!P0 BRA `(.L_x_182) ;  /* 0xfffffffc00f08947 */ /* 0x002fea000383ffff */
[----:B------:R-:W-:Y:S05]  /*8cc0*/  BRA `(.L_x_194) ;  /* 0xfffffffc000c7947 */ /* 0x000fea000383ffff */
.L_x_183:
[----:B-1----:R1:W2:Y:S02]  /*8cd0*/  SYNCS.PHASECHK.TRANS64.TRYWAIT P0, [R6+URZ], R3 ;  /* 0x00000003060075a7 */ /* 0x0022a4000800017f */
[----:B--2---:R-:W-:Y:S05]  /*8ce0*/  @!P0 NANOSLEEP.SYNCS 0x989680 ;  /* 0x009896800000895d */ /* 0x004fea0003900000 */
[----:B------:R-:W2:Y:S02]  /*8cf0*/  @!P0 SYNCS.PHASECHK.TRANS64 P0, [R6+URZ], R3 ;  /* 0x00000003060085a7 */ /* 0x000ea4000800007f */
[----:B--2---:R-:W-:Y:S05]  /*8d00*/  @!P0 BRA `(.L_x_183) ;  /* 0xfffffffc00f08947 */ /* 0x004fea000383ffff */
[----:B------:R-:W-:Y:S05]  /*8d10*/  BRA `(.L_x_195) ;  /* 0xfffffffc00147947 */ /* 0x000fea000383ffff */
.L_x_196:
[----:B------:R-:W-:-:S00]  /*8d20*/  BRA `(.L_x_196) ;  /* 0xfffffffc00fc7947 */ /* 0x000fc0000383ffff */
[----:B------:R-:W-:-:S00]  /*8d30*/  NOP ;  /* 0x0000000000007918 */ /* 0x000fc00000000000 */
        /* <DEDUP_REMOVED lines=12> */
.L_x_197:


//--------------------- .nv.global.init           --------------------------
	.section	.nv.global.init,"aw",@progbits
.nv.global.init:
	.type		$str$22,@object
	.size		$str$22,($str$23 - $str$22)
$str$22:
        /*0000*/ 	.byte	0x6b, 0x5f, 0x74, 0x69, 0x6c, 0x65, 0x5f, 0x63, 0x6f, 0x75, 0x6e, 0x74, 0x20, 0x3e, 0x3d, 0x20
        /*0010*/ 	.byte	0x31, 0x00
	.type		$str$23,@object
	.size		$str$23,(__unnamed_1 - $str$23)
$str$23:
        /*0012*/ 	.byte	0x2f, 0x74, 0x6d, 0x70, 0x2f, 0x63, 0x75, 0x74, 0x6c, 0x61, 0x73, 0x73, 0x5f, 0x73, 0x77, 0x65
        /*0022*/ 	.byte	0x65, 0x70, 0x5f, 0x73, 0x72, 0x63, 0x2f, 0x69, 0x6e, 0x63, 0x6c, 0x75, 0x64, 0x65, 0x2f, 0x63
        /*0032*/ 	.byte	0x75, 0x74, 0x6c, 0x61, 0x73, 0x73, 0x2f, 0x67, 0x65, 0x6d, 0x6d, 0x2f, 0x63, 0x6f, 0x6c, 0x6c
        /*0042*/ 	.byte	0x65, 0x63, 0x74, 0x69, 0x76, 0x65, 0x2f, 0x73, 0x6d, 0x39, 0x30, 0x5f, 0x6d, 0x6d, 0x61, 0x5f
        /*0052*/ 	.byte	0x74, 0x6d, 0x61, 0x5f, 0x67, 0x6d, 0x6d, 0x61, 0x5f, 0x73, 0x73, 0x5f, 0x77, 0x61, 0x72, 0x70
        /*0062*/ 	.byte	0x73, 0x70, 0x65, 0x63, 0x69, 0x61, 0x6c, 0x69, 0x7a, 0x65, 0x64, 0x2e, 0x68, 0x70, 0x70, 0x00
	.type		__unnamed_1,@object
	.size		__unnamed_1,(.L_0 - __unnamed_1)
__unnamed_1:
        /*0072*/ 	.byte	0x76, 0x6f, 0x69, 0x64, 0x20, 0x63, 0x75, 0x74, 0x6c, 0x61, 0x73, 0x73, 0x3a, 0x3a, 0x67, 0x65
        /* <DEDUP_REMOVED lines=180> */
        /*0bc2*/ 	.byte	0x79, 0x5d, 0x00
.L_0:


//--------------------- .nv.shared._ZN7cutlass13device_kernelINS_4gemm6kernel13GemmUniversalIN4cute5tupleIJiiiiEEENS1_10collective13CollectiveMmaINS1_34MainloopSm90TmaGmmaWarpSpecializedILi5ENS5_IJNS4_1CILi2EEENSA_ILi1EEESC_EEENS1_35KernelTmaWarpSpecializedCooperativeEEENS5_IJNSA_ILi256EEENSA_ILi64EEENSA_ILi32EEEEEENS_6half_tENS5_IJlSC_lEEESK_SL_NS4_8TiledMMAINS4_8MMA_AtomIJNS4_4SM904GMMA25MMA_64x64x16_F32F16F16_SSILNSP_5MajorE0ELSR_0ELNSP_7ScaleInE1ELSS_1EEEEEENS4_6LayoutISD_NS5_IJSC_NSA_ILi0EEESW_EEEEENS5_IJNS4_10UnderscoreESZ_SZ_EEEEENS4_13SM90_TMA_LOADENS4_14ComposedLayoutINS4_7SwizzleILi2ELi4ELi3EEENS4_18smem_ptr_flag_bitsILi16EEENSV_INS5_IJNSA_ILi8EEESI_EEENS5_IJSI_SC_EEEEEEEvNS4_8identityENS4_23SM90_TMA_LOAD_MULTICASTES1C_vS1D_EENS_8epilogue10collective6detail29Sm90TmaWarpSpecializedAdapterINS1H_15DefaultEpilogueISK_SL_SL_NS1G_6thread17LinearCombinationISK_Li1EffLNS1L_9ScaleType4KindE0ELNS_15FloatRoundStyleE2ESK_EENS1_15EpilogueDefaultEEEEEvvEEEEvNT_6ParamsE --------------------------
	.section	.nv.shared._ZN7cutlass13device_kernelINS_4gemm6kernel13GemmUniversalIN4cute5tupleIJiiiiEEENS1_10collective13CollectiveMmaINS1_34MainloopSm90TmaGmmaWarpSpecializedILi5ENS5_IJNS4_1CILi2EEENSA_ILi1EEESC_EEENS1_35KernelTmaWarpSpecializedCooperativeEEENS5_IJNSA_ILi256EEENSA_ILi64EEENSA_ILi32EEEEEENS_6half_tENS5_IJlSC_lEEESK_SL_NS4_8TiledMMAINS4_8MMA_AtomIJNS4_4SM904GMMA25MMA_64x64x16_F32F16F16_SSILNSP_5MajorE0ELSR_0ELNSP_7ScaleInE1ELSS_1EEEEEENS4_6LayoutISD_NS5_IJSC_NSA_ILi0EEESW_EEEEENS5_IJNS4_10UnderscoreESZ_SZ_EEEEENS4_13SM90_TMA_LOADENS4_14ComposedLayoutINS4_7SwizzleILi2ELi4ELi3EEENS4_18smem_ptr_flag_bitsILi16EEENSV_INS5_IJNSA_ILi8EEESI_EEENS5_IJSI_SC_EEEEEEEvNS4_8identityENS4_23SM90_TMA_LOAD_MULTICASTES1C_vS1D_EENS_8epilogue10collective6detail29Sm90TmaWarpSpecializedAdapterINS1H_15DefaultEpilogueISK_SL_SL_NS1G_6thread17LinearCombinationISK_Li1EffLNS1L_9ScaleType4KindE0ELNS_15FloatRoundStyleE2ESK_EENS1_15EpilogueDefaultEEEEEvvEEEEvNT_6ParamsE,"aw",@nobits
	.sectionflags	@""
	.align	16
	.zero		1024


//--------------------- .nv.shared.reserved.0     --------------------------
	.section	.nv.shared.reserved.0,"aw",@nobits
	.weak		__nv_reservedSMEM_offset_0_alias
	.size		__nv_reservedSMEM_offset_0_alias, 0, 0
	.other		__nv_reservedSMEM_offset_0_alias,@"STO_CUDA_RESERVED_SHARED STV_DEFAULT"
__nv_reservedSMEM_offset_0_alias:
	.zero		0


//--------------------- .nv.global                --------------------------
	.section	.nv.global,"aw",@nobits
.nv.global:
	.type		_ZN39_INTERNAL_936e1a8e_4_k_cu_c3b4c904_40254cute1_E,@object
	.size		_ZN39_INTERNAL_936e1a8e_4_k_cu_c3b4c904_40254cute1_E,(_ZN39_INTERNAL_936e1a8e_4_k_cu_c3b4c904_40254cuda3std3__45__cpo6cbeginE - _ZN39_INTERNAL_936e1a8e_4_k_cu_c3b4c904_40254cute1_E)
_ZN39_INTERNAL_936e1a8e_4_k_cu_c3b4c904_40254cute1_E:
	.zero		1
	.type		_ZN39_INTERNAL_936e1a8e_4_k_cu_c3b4c904_40254cuda3std3__45__cpo6cbeginE,@object
	.size		_ZN39_INTERNAL_936e1a8e_4_k_cu_c3b4c904_40254cuda3std3__45__cpo6cbeginE,(_ZN39_INTERNAL_936e1a8e_4_k_cu_c3b4c904_40254cuda3std3__48in_placeE - _ZN39_INTERNAL_936e1a8e_4_k_cu_c3b4c904_40254cuda3std3__45__cpo6cbeginE)
_ZN39_INTERNAL_936e1a8e_4_k_cu_c3b4c904_40254cuda3std3__45__cpo6cbeginE:
	.zero		1
	.type		_ZN39_INTERNAL_936e1a8e_4_k_cu_c3b4c904_40254cuda3std3__48in_placeE,@object
	.size		_ZN39_INTERNAL_936e1a8e_4_k_cu_c3b4c904_40254cuda3std3__48in_placeE,(_ZN39_INTERNAL_936e1a8e_4_k_cu_c3b4c904_40254cuda3std6ranges3__45__cpo9iter_moveE - _ZN39_INTERNAL_936e1a8e_4_k_cu_c3b4c904_40254cuda3std3__48in_placeE)
_ZN39_INTERNAL_936e1a8e_4_k_cu_c3b4c904_40254cuda3std3__48in_placeE:
	.zero		1
	.type		_ZN39_INTERNAL_936e1a8e_4_k_cu_c3b4c904_40254cuda3std6ranges3__45__cpo9iter_moveE,@object
	.size		_ZN39_INTERNAL_936e1a8e_4_k_cu_c3b4c904_40254cuda3std6ranges3__45__cpo9iter_moveE,(_ZN39_INTERNAL_936e1a8e_4_k_cu_c3b4c904_40254cuda3std3__45__cpo5beginE - _ZN39_INTERNAL_936e1a8e_4_k_cu_c3b4c904_40254cuda3std6ranges3__45__cpo9iter_moveE)
_ZN39_INTERNAL_936e1a8e_4_k_cu_c3b4c904_40254cuda3std6ranges3__45__cpo9iter_moveE:
	.zero		1
	.type		_ZN39_INTERNAL_936e1a8e_4_k_cu_c3b4c904_40254cuda3std3__45__cpo5beginE,@object
	.size		_ZN39_INTERNAL_936e1a8e_4_k_cu_c3b4c904_40254cuda3std3__45__cpo5beginE,(_ZN39_INTERNAL_936e1a8e_4_k_cu_c3b4c904_40254cuda3std3__441_GLOBAL__N__936e1a8e_4_k_cu_c3b4c904_40256ignoreE - _ZN39_INTERNAL_936e1a8e_4_k_cu_c3b4c904_40254cuda3std3__45__cpo5beginE)
_ZN39_INTERNAL_936e1a8e_4_k_cu_c3b4c904_40254cuda3std3__45__cpo5beginE:
	.zero		1
	.type		_ZN39_INTERNAL_936e1a8e_4_k_cu_c3b4c904_40254cuda3std3__441_GLOBAL__N__936e1a8e_4_k_cu_c3b4c904_40256ignoreE,@object
	.size		_ZN39_INTERNAL_936e1a8e_4_k_cu_c3b4c904_40254cuda3std3__441_GLOBAL__N__936e1a8e_4_k_cu_c3b4c904_40256ignoreE,(_ZN39_INTERNAL_936e1a8e_4_k_cu_c3b4c904_40254cute7productE - _ZN39_INTERNAL_936e1a8e_4_k_cu_c3b4c904_40254cuda3std3__441_GLOBAL__N__936e1a8e_4_k_cu_c3b4c904_40256ignoreE)
_ZN39_INTERNAL_936e1a8e_4_k_cu_c3b4c904_40254cuda3std3__441_GLOBAL__N__936e1a8e_4_k_cu_c3b4c904_40256ignoreE:
	.zero		1
	.type		_ZN39_INTERNAL_936e1a8e_4_k_cu_c3b4c904_40254cute7productE,@object
	.size		_ZN39_INTERNAL_936e1a8e_4_k_cu_c3b4c904_40254cute7productE,(_ZN39_INTERNAL_936e1a8e_4_k_cu_c3b4c904_40254cuda3std3__45__cpo3endE - _ZN39_INTERNAL_936e1a8e_4_k_cu_c3b4c904_40254cute7productE)
_ZN39_INTERNAL_936e1a8e_4_k_cu_c3b4c904_40254cute7productE:
	.zero		1
	.type		_ZN39_INTERNAL_936e1a8e_4_k_cu_c3b4c904_40254cuda3std3__45__cpo3endE,@object
	.size		_ZN39_INTERNAL_936e1a8e_4_k_cu_c3b4c904_40254cuda3std3__45__cpo3endE,(_ZN39_INTERNAL_936e1a8e_4_k_cu_c3b4c904_40254cuda3std3__419piecewise_constructE - _ZN39_INTERNAL_936e1a8e_4_k_cu_c3b4c904_40254cuda3std3__45__cpo3endE)
_ZN39_INTERNAL_936e1a8e_4_k_cu_c3b4c904_40254cuda3std3__45__cpo3endE:
	.zero		1
	.type		_ZN39_INTERNAL_936e1a8e_4_k_cu_c3b4c904_40254cuda3std3__419piecewise_constructE,@object
	.size		_ZN39_INTERNAL_936e1a8e_4_k_cu_c3b4c904_40254cuda3std3__419piecewise_constructE,(_ZN39_INTERNAL_936e1a8e_4_k_cu_c3b4c904_40254cuda3std3__45__cpo4cendE - _ZN39_INTERNAL_936e1a8e_4_k_cu_c3b4c904_40254cuda3std3__419piecewise_constructE)
_ZN39_INTERNAL_936e1a8e_4_k_cu_c3b4c904_40254cuda3std3__419piecewise_constructE:
	.zero		1
	.type		_ZN39_INTERNAL_936e1a8e_4_k_cu_c3b4c904_40254cuda3std3__45__cpo4cendE,@object
	.size		_ZN39_INTERNAL_936e1a8e_4_k_cu_c3b4c904_40254cuda3std3__45__cpo4cendE,(_ZN39_INTERNAL_936e1a8e_4_k_cu_c3b4c904_40254cuda3std6ranges3__45__cpo4swapE - _ZN39_INTERNAL_936e1a8e_4_k_cu_c3b4c904_40254cuda3std3__45__cpo4cendE)
_ZN39_INTERNAL_936e1a8e_4_k_cu_c3b4c904_40254cuda3std3__45__cpo4cendE:
	.zero		1
	.type		_ZN39_INTERNAL_936e1a8e_4_k_cu_c3b4c904_40254cuda3std6ranges3__45__cpo4swapE,@object
	.size		_ZN39_INTERNAL_936e1a8e_4_k_cu_c3b4c904_40254cuda3std6ranges3__45__cpo4swapE,(.L_8 - _ZN39_INTERNAL_936e1a8e_4_k_cu_c3b4c904_40254cuda3std6ranges3__45__cpo4swapE)
_ZN39_INTERNAL_936e1a8e_4_k_cu_c3b4c904_40254cuda3std6ranges3__45__cpo4swapE:
	.zero		1
.L_8:


//--------------------- .nv.constant0._ZN7cutlass13device_kernelINS_4gemm6kernel13GemmUniversalIN4cute5tupleIJiiiiEEENS1_10collective13CollectiveMmaINS1_34MainloopSm90TmaGmmaWarpSpecializedILi5ENS5_IJNS4_1CILi2EEENSA_ILi1EEESC_EEENS1_35KernelTmaWarpSpecializedCooperativeEEENS5_IJNSA_ILi256EEENSA_ILi64EEENSA_ILi32EEEEEENS_6half_tENS5_IJlSC_lEEESK_SL_NS4_8TiledMMAINS4_8MMA_AtomIJNS4_4SM904GMMA25MMA_64x64x16_F32F16F16_SSILNSP_5MajorE0ELSR_0ELNSP_7ScaleInE1ELSS_1EEEEEENS4_6LayoutISD_NS5_IJSC_NSA_ILi0EEESW_EEEEENS5_IJNS4_10UnderscoreESZ_SZ_EEEEENS4_13SM90_TMA_LOADENS4_14ComposedLayoutINS4_7SwizzleILi2ELi4ELi3EEENS4_18smem_ptr_flag_bitsILi16EEENSV_INS5_IJNSA_ILi8EEESI_EEENS5_IJSI_SC_EEEEEEEvNS4_8identityENS4_23SM90_TMA_LOAD_MULTICASTES1C_vS1D_EENS_8epilogue10collective6detail29Sm90TmaWarpSpecializedAdapterINS1H_15DefaultEpilogueISK_SL_SL_NS1G_6thread17LinearCombinationISK_Li1EffLNS1L_9ScaleType4KindE0ELNS_15FloatRoundStyleE2ESK_EENS1_15EpilogueDefaultEEEEEvvEEEEvNT_6ParamsE --------------------------
	.section	.nv.constant0._ZN7cutlass13device_kernelINS_4gemm6kernel13GemmUniversalIN4cute5tupleIJiiiiEEENS1_10collective13CollectiveMmaINS1_34MainloopSm90TmaGmmaWarpSpecializedILi5ENS5_IJNS4_1CILi2EEENSA_ILi1EEESC_EEENS1_35KernelTmaWarpSpecializedCooperativeEEENS5_IJNSA_ILi256EEENSA_ILi64EEENSA_ILi32EEEEEENS_6half_tENS5_IJlSC_lEEESK_SL_NS4_8TiledMMAINS4_8MMA_AtomIJNS4_4SM904GMMA25MMA_64x64x16_F32F16F16_SSILNSP_5MajorE0ELSR_0ELNSP_7ScaleInE1ELSS_1EEEEEENS4_6LayoutISD_NS5_IJSC_NSA_ILi0EEESW_EEEEENS5_IJNS4_10UnderscoreESZ_SZ_EEEEENS4_13SM90_TMA_LOADENS4_14ComposedLayoutINS4_7SwizzleILi2ELi4ELi3EEENS4_18smem_ptr_flag_bitsILi16EEENSV_INS5_IJNSA_ILi8EEESI_EEENS5_IJSI_SC_EEEEEEEvNS4_8identityENS4_23SM90_TMA_LOAD_MULTICASTES1C_vS1D_EENS_8epilogue10collective6detail29Sm90TmaWarpSpecializedAdapterINS1H_15DefaultEpilogueISK_SL_SL_NS1G_6thread17LinearCombinationISK_Li1EffLNS1L_9ScaleType4KindE0ELNS_15FloatRoundStyleE2ESK_EENS1_15EpilogueDefaultEEEEEvvEEEEvNT_6ParamsE,"a",@progbits
	.sectionflags	@""
	.align	4
.nv.constant0._ZN7cutlass13device_kernelINS_4gemm6kernel13GemmUniversalIN4cute5tupleIJiiiiEEENS1_10collective13CollectiveMmaINS1_34MainloopSm90TmaGmmaWarpSpecializedILi5ENS5_IJNS4_1CILi2EEENSA_ILi1EEESC_EEENS1_35KernelTmaWarpSpecializedCooperativeEEENS5_IJNSA_ILi256EEENSA_ILi64EEENSA_ILi32EEEEEENS_6half_tENS5_IJlSC_lEEESK_SL_NS4_8TiledMMAINS4_8MMA_AtomIJNS4_4SM904GMMA25MMA_64x64x16_F32F16F16_SSILNSP_5MajorE0ELSR_0ELNSP_7ScaleInE1ELSS_1EEEEEENS4_6LayoutISD_NS5_IJSC_NSA_ILi0EEESW_EEEEENS5_IJNS4_10UnderscoreESZ_SZ_EEEEENS4_13SM90_TMA_LOADENS4_14ComposedLayoutINS4_7SwizzleILi2ELi4ELi3EEENS4_18smem_ptr_flag_bitsILi16EEENSV_INS5_IJNSA_ILi8EEESI_EEENS5_IJSI_SC_EEEEEEEvNS4_8identityENS4_23SM90_TMA_LOAD_MULTICASTES1C_vS1D_EENS_8epilogue10collective6detail29Sm90TmaWarpSpecializedAdapterINS1H_15DefaultEpilogueISK_SL_SL_NS1G_6thread17LinearCombinationISK_Li1EffLNS1L_9ScaleType4KindE0ELNS_15FloatRoundStyleE2ESK_EENS1_15EpilogueDefaultEEEEEvvEEEEvNT_6ParamsE:
	.zero		1664


//--------------------- SYMBOLS --------------------------

	.type		.nv.reservedSmem.offset0,@object
	.size		.nv.reservedSmem.offset0,0x4
	.type		__assertfail,@function
